	.headerflags	@"EF_CUDA_TEXMODE_UNIFIED EF_CUDA_64BIT_ADDRESS EF_CUDA_ACCELERATORS EF_CUDA_SM90 EF_CUDA_VIRTUAL_SM(EF_CUDA_SM90)"
	.elftype	@"ET_EXEC"


//--------------------- .nv.info                  --------------------------
	.section	.nv.info,"",@"SHT_CUDA_INFO"
	.align	4


	//----- nvinfo : EIATTR_REGCOUNT
	.align		4
        /*0000*/ 	.byte	0x04, 0x2f
        /*0002*/ 	.short	(.L_1 - .L_0)
	.align		4
.L_0:
        /*0004*/ 	.word	index@(chunk_gated_delta_rule_fwd_kernel_h_blockdim64)
        /*0008*/ 	.word	0x000000ff


	//----- nvinfo : EIATTR_FRAME_SIZE
	.align		4
.L_1:
        /*000c*/ 	.byte	0x04, 0x11
        /*000e*/ 	.short	(.L_3 - .L_2)
	.align		4
.L_2:
        /*0010*/ 	.word	index@(chunk_gated_delta_rule_fwd_kernel_h_blockdim64)
        /*0014*/ 	.word	0x00000008


	//----- nvinfo : EIATTR_MIN_STACK_SIZE
	.align		4
.L_3:
        /*0018*/ 	.byte	0x04, 0x12
        /*001a*/ 	.short	(.L_5 - .L_4)
	.align		4
.L_4:
        /*001c*/ 	.word	index@(chunk_gated_delta_rule_fwd_kernel_h_blockdim64)
        /*0020*/ 	.word	0x00000008
.L_5:


//--------------------- .nv.info.chunk_gated_delta_rule_fwd_kernel_h_blockdim64 --------------------------
	.section	.nv.info.chunk_gated_delta_rule_fwd_kernel_h_blockdim64,"",@"SHT_CUDA_INFO"
	.sectionflags	@""
	.align	4


	//----- nvinfo : EIATTR_CUDA_API_VERSION
	.align		4
        /*0000*/ 	.byte	0x04, 0x37
        /*0002*/ 	.short	(.L_7 - .L_6)
.L_6:
        /*0004*/ 	.word	0x00000080


	//----- nvinfo : EIATTR_KPARAM_INFO
	.align		4
.L_7:
        /*0008*/ 	.byte	0x04, 0x17
        /*000a*/ 	.short	(.L_9 - .L_8)
.L_8:
        /*000c*/ 	.word	0x00000000
        /*0010*/ 	.short	0x0008
        /*0012*/ 	.short	0x0040
        /*0014*/ 	.byte	0x00, 0xf4, 0x21, 0x00


	//----- nvinfo : EIATTR_KPARAM_INFO
	.align		4
.L_9:
        /*0018*/ 	.byte	0x04, 0x17
        /*001a*/ 	.short	(.L_11 - .L_10)
.L_10:
        /*001c*/ 	.word	0x00000000
        /*0020*/ 	.short	0x0007
        /*0022*/ 	.short	0x0038
        /*0024*/ 	.byte	0x00, 0xf0, 0x11, 0x00


	//----- nvinfo : EIATTR_KPARAM_INFO
	.align		4
.L_11:
        /*0028*/ 	.byte	0x04, 0x17
        /*002a*/ 	.short	(.L_13 - .L_12)
.L_12:
        /*002c*/ 	.word	0x00000000
        /*0030*/ 	.short	0x0006
        /*0032*/ 	.short	0x0030
        /*0034*/ 	.byte	0x00, 0xf4, 0x21, 0x00


	//----- nvinfo : EIATTR_KPARAM_INFO
	.align		4
.L_13:
        /*0038*/ 	.byte	0x04, 0x17
        /*003a*/ 	.short	(.L_15 - .L_14)
.L_14:
        /*003c*/ 	.word	0x00000000
        /*0040*/ 	.short	0x0005
        /*0042*/ 	.short	0x0028
        /*0044*/ 	.byte	0x00, 0xf4, 0x21, 0x00


	//----- nvinfo : EIATTR_KPARAM_INFO
	.align		4
.L_15:
        /*0048*/ 	.byte	0x04, 0x17
        /*004a*/ 	.short	(.L_17 - .L_16)
.L_16:
        /*004c*/ 	.word	0x00000000
        /*0050*/ 	.short	0x0004
        /*0052*/ 	.short	0x0020
        /*0054*/ 	.byte	0x00, 0xf4, 0x21, 0x00


	//----- nvinfo : EIATTR_KPARAM_INFO
	.align		4
.L_17:
        /*0058*/ 	.byte	0x04, 0x17
        /*005a*/ 	.short	(.L_19 - .L_18)
.L_18:
        /*005c*/ 	.word	0x00000000
        /*0060*/ 	.short	0x0003
        /*0062*/ 	.short	0x0018
        /*0064*/ 	.byte	0x00, 0xf4, 0x21, 0x00


	//----- nvinfo : EIATTR_KPARAM_INFO
	.align		4
.L_19:
        /*0068*/ 	.byte	0x04, 0x17
        /*006a*/ 	.short	(.L_21 - .L_20)
.L_20:
        /*006c*/ 	.word	0x00000000
        /*0070*/ 	.short	0x0002
        /*0072*/ 	.short	0x0010
        /*0074*/ 	.byte	0x00, 0xf4, 0x21, 0x00


	//----- nvinfo : EIATTR_KPARAM_INFO
	.align		4
.L_21:
        /*0078*/ 	.byte	0x04, 0x17
        /*007a*/ 	.short	(.L_23 - .L_22)
.L_22:
        /*007c*/ 	.word	0x00000000
        /*0080*/ 	.short	0x0001
        /*0082*/ 	.short	0x0008
        /*0084*/ 	.byte	0x00, 0xf4, 0x21, 0x00


	//----- nvinfo : EIATTR_KPARAM_INFO
	.align		4
.L_23:
        /*0088*/ 	.byte	0x04, 0x17
        /*008a*/ 	.short	(.L_25 - .L_24)
.L_24:
        /*008c*/ 	.word	0x00000000
        /*0090*/ 	.short	0x0000
        /*0092*/ 	.short	0x0000
        /*0094*/ 	.byte	0x00, 0xf4, 0x21, 0x00


	//----- nvinfo : EIATTR_SPARSE_MMA_MASK
	.align		4
.L_25:
        /*0098*/ 	.byte	0x03, 0x50
        /*009a*/ 	.short	0x0000


	//----- nvinfo : EIATTR_MAXREG_COUNT
	.align		4
        /*009c*/ 	.byte	0x03, 0x1b
        /*009e*/ 	.short	0x00ff


	//----- nvinfo : EIATTR_ANNOTATIONS
	.align		4
        /*00a0*/ 	.byte	0x04, 0x55
        /*00a2*/ 	.short	(.L_27 - .L_26)


	//   ....[0]....
.L_26:
        /*00a4*/ 	.word	0x00000001
        /*00a8*/ 	.byte	0x80, 0x11, 0x00, 0x00, 0x01, 0x00, 0x00, 0x00, 0xc0, 0x13, 0x00, 0x00, 0x01, 0x00, 0x00, 0x00
        /*00b8*/ 	.byte	0x70, 0x5c, 0x00, 0x00


	//----- nvinfo : EIATTR_EXIT_INSTR_OFFSETS
	.align		4
.L_27:
        /*00bc*/ 	.byte	0x04, 0x1c
        /*00be*/ 	.short	(.L_29 - .L_28)


	//   ....[0]....
.L_28:
        /*00c0*/ 	.word	0x00006700


	//   ....[1]....
        /*00c4*/ 	.word	0x00006730


	//----- nvinfo : EIATTR_REQNTID
	.align		4
.L_29:
        /*00c8*/ 	.byte	0x04, 0x10
        /*00ca*/ 	.short	(.L_31 - .L_30)
.L_30:
        /*00cc*/ 	.word	0x00000040
        /*00d0*/ 	.word	0x00000001
        /*00d4*/ 	.word	0x00000001


	//----- nvinfo : EIATTR_CBANK_PARAM_SIZE
	.align		4
.L_31:
        /*00d8*/ 	.byte	0x03, 0x19
        /*00da*/ 	.short	0x0048


	//----- nvinfo : EIATTR_PARAM_CBANK
	.align		4
        /*00dc*/ 	.byte	0x04, 0x0a
        /*00de*/ 	.short	(.L_33 - .L_32)
	.align		4
.L_32:
        /*00e0*/ 	.word	index@(.nv.constant0.chunk_gated_delta_rule_fwd_kernel_h_blockdim64)
        /*00e4*/ 	.short	0x0210
        /*00e6*/ 	.short	0x0048


	//----- nvinfo : EIATTR_SW_WAR
	.align		4
.L_33:
        /*00e8*/ 	.byte	0x04, 0x36
        /*00ea*/ 	.short	(.L_35 - .L_34)
.L_34:
        /*00ec*/ 	.word	0x00000008
.L_35:


//--------------------- .nv.callgraph             --------------------------
	.section	.nv.callgraph,"",@"SHT_CUDA_CALLGRAPH"
	.align	4
	.sectionentsize	8
	.align		4
        /*0000*/ 	.word	0x00000000
	.align		4
        /*0004*/ 	.word	0xffffffff
	.align		4
        /*0008*/ 	.word	0x00000000
	.align		4
        /*000c*/ 	.word	0xfffffffe
	.align		4
        /*0010*/ 	.word	0x00000000
	.align		4
        /*0014*/ 	.word	0xfffffffd
	.align		4
        /*0018*/ 	.word	0x00000000
	.align		4
        /*001c*/ 	.word	0xfffffffc


//--------------------- .text.chunk_gated_delta_rule_fwd_kernel_h_blockdim64 --------------------------
	.section	.text.chunk_gated_delta_rule_fwd_kernel_h_blockdim64,"ax",@progbits
	.sectionflags	@"SHF_BARRIERS=1"
	.align	128
        .global         chunk_gated_delta_rule_fwd_kernel_h_blockdim64
        .type           chunk_gated_delta_rule_fwd_kernel_h_blockdim64,@function
        .size           chunk_gated_delta_rule_fwd_kernel_h_blockdim64,(.L_x_4 - chunk_gated_delta_rule_fwd_kernel_h_blockdim64)
        .other          chunk_gated_delta_rule_fwd_kernel_h_blockdim64,@"STO_CUDA_ENTRY STV_DEFAULT"
chunk_gated_delta_rule_fwd_kernel_h_blockdim64:
.text.chunk_gated_delta_rule_fwd_kernel_h_blockdim64:
[----:B------:R-:W1:Y:S01]  /*0000*/  LDC R1, c[0x0][0x28] ;  /* 0x00000a00ff017b82 */ /* 0x000e620000000800 */
[----:B------:R-:W2:Y:S07]  /*0010*/  S2R R80, SR_TID.X ;  /* 0x0000000000507919 */ /* 0x000eae0000002100 */
[----:B------:R-:W3:Y:S01]  /*0020*/  S2UR UR12, SR_CTAID.X ;  /* 0x00000000000c79c3 */ /* 0x000ee20000002500 */
[----:B------:R-:W-:Y:S01]  /*0030*/  ULDC UR4, c[0x0][0x248] ;  /* 0x0000920000047ab9 */ /* 0x000fe20000000800 */
[----:B------:R-:W-:Y:S01]  /*0040*/  ULDC.64 UR8, c[0x0][0x220] ;  /* 0x0000880000087ab9 */ /* 0x000fe20000000a00 */
[----:B------:R-:W-:Y:S01]  /*0050*/  UIADD3 UR5, UR4, 0x3f, URZ ;  /* 0x0000003f04057890 */ /* 0x000fe2000fffe03f */
[----:B------:R-:W-:Y:S01]  /*0060*/  LOP3.LUT R12, R12, 0xffffffbf, RZ, 0xc0, !PT ;  /* 0xffffffbf0c0c7812 */ /* 0x000fe200078ec0ff */
[----:B------:R-:W-:Y:S01]  /*0070*/  UMOV UR13, 0x400 ;  /* 0x00000400000d7882 */ /* 0x000fe20000000000 */
[----:B------:R-:W-:Y:S01]  /*0080*/  ULDC.64 UR20, c[0x0][0x208] ;  /* 0x0000820000147ab9 */ /* 0x000fe20000000a00 */
[----:B------:R-:W-:Y:S01]  /*0090*/  UISETP.GT.AND UP0, UPT, UR5, 0x3f, UPT ;  /* 0x0000003f0500788c */ /* 0x000fe2000bf04270 */
[----:B------:R-:W4:Y:S01]  /*00a0*/  S2UR UR17, SR_CTAID.Y ;  /* 0x00000000001179c3 */ /* 0x000f220000002600 */
[----:B-1----:R-:W-:-:S02]  /*00b0*/  VIADD R1, R1, 0xfffffff8 ;  /* 0xfffffff801017836 */ /* 0x002fc40000000000 */
[----:B------:R-:W-:-:S05]  /*00c0*/  USEL UR7, URZ, 0x10, !UP0 ;  /* 0x000000103f077887 */ /* 0x000fca000c000000 */
[----:B------:R-:W1:Y:S01]  /*00d0*/  S2UR UR11, SR_CgaCtaId ;  /* 0x00000000000b79c3 */ /* 0x000e620000008800 */
[----:B------:R-:W-:Y:S01]  /*00e0*/  IMAD.U32 R30, RZ, RZ, UR7 ;  /* 0x00000007ff1e7e24 */ /* 0x000fe2000f8e00ff */
[----:B---3--:R-:W-:-:S04]  /*00f0*/  USHF.L.U32 UR12, UR12, 0x5, URZ ;  /* 0x000000050c0c7899 */ /* 0x008fc8000800063f */
[----:B------:R-:W-:Y:S02]  /*0100*/  USHF.R.S32.HI UR18, URZ, 0x1f, UR12 ;  /* 0x0000001f3f127899 */ /* 0x000fe4000801140c */
[----:B------:R-:W-:Y:S01]  /*0110*/  IMAD.U32 R2, RZ, RZ, UR12 ;  /* 0x0000000cff027e24 */ /* 0x000fe2000f8e00ff */
[----:B--2---:R-:W-:Y:S01]  /*0120*/  SHF.R.U32.HI R0, RZ, 0x3, R80 ;  /* 0x00000003ff007819 */ /* 0x004fe20000011650 */
[C---:B------:R-:W-:Y:S01]  /*0130*/  IMAD.SHL.U32 R81, R80.reuse, 0x8, RZ ;  /* 0x0000000850517824 */ /* 0x040fe200078e00ff */
[----:B------:R-:W-:Y:S01]  /*0140*/  LOP3.LUT R13, R80, 0x4, RZ, 0xc0, !PT ;  /* 0x00000004500d7812 */ /* 0x000fe200078ec0ff */
[----:B----4-:R-:W-:Y:S01]  /*0150*/  ULOP3.LUT UR6, UR17, 0xffe0, URZ, 0xc0, !UPT ;  /* 0x0000ffe011067892 */ /* 0x010fe2000f8ec03f */
[----:B------:R-:W-:Y:S01]  /*0160*/  SGXT.U32 R83, R0, 0x3 ;  /* 0x000000030053781a */ /* 0x000fe20000000000 */
[----:B------:R-:W-:Y:S01]  /*0170*/  IMAD.U32 R3, RZ, RZ, UR18 ;  /* 0x00000012ff037e24 */ /* 0x000fe2000f8e00ff */
[----:B------:R-:W-:Y:S01]  /*0180*/  LOP3.LUT R0, R80, 0x20, RZ, 0xc0, !PT ;  /* 0x0000002050007812 */ /* 0x000fe200078ec0ff */
[----:B------:R-:W-:Y:S01]  /*0190*/  IMAD.SHL.U32 R31, R13, 0x8, RZ ;  /* 0x000000080d1f7824 */ /* 0x000fe200078e00ff */
[C---:B------:R-:W-:Y:S01]  /*01a0*/  LOP3.LUT R6, R83.reuse, 0x10, RZ, 0xfc, !PT ;  /* 0x0000001053067812 */ /* 0x040fe200078efcff */
[----:B------:R-:W-:Y:S01]  /*01b0*/  IMAD.WIDE.U32 R4, R83, 0x1000, RZ ;  /* 0x0000100053047825 */ /* 0x000fe200078e00ff */
[----:B------:R-:W-:Y:S01]  /*01c0*/  R2UR UR16, R0 ;  /* 0x00000000001072ca */ /* 0x000fe200000e0000 */
[----:B------:R-:W-:-:S02]  /*01d0*/  UIMAD UR15, UR6, UR4, URZ ;  /* 0x00000004060f72a4 */ /* 0x000fc4000f8e023f */
[C---:B------:R-:W-:Y:S01]  /*01e0*/  ISETP.GE.AND P6, PT, R6.reuse, UR4, PT ;  /* 0x0000000406007c0c */ /* 0x040fe2000bfc6270 */
[----:B------:R-:W-:Y:S01]  /*01f0*/  IMAD.WIDE.U32 R6, R6, 0x1000, RZ ;  /* 0x0000100006067825 */ /* 0x000fe200078e00ff */
[--C-:B------:R-:W-:Y:S01]  /*0200*/  LOP3.LUT R33, R31, 0x18, R81.reuse, 0xf8, !PT ;  /* 0x000000181f217812 */ /* 0x100fe200078ef851 */
[----:B------:R-:W-:Y:S01]  /*0210*/  ULOP3.LUT UR6, UR15, 0x1f, UR17, 0xf8, !UPT ;  /* 0x0000001f0f067892 */ /* 0x000fe2000f8ef811 */
[C---:B------:R-:W-:Y:S01]  /*0220*/  LOP3.LUT R10, R83.reuse, 0x20, RZ, 0xfc, !PT ;  /* 0x00000020530a7812 */ /* 0x040fe200078efcff */
[----:B-1----:R-:W-:Y:S01]  /*0230*/  ULEA UR13, UR11, UR13, 0x18 ;  /* 0x0000000d0b0d7291 */ /* 0x002fe2000f8ec03f */
[-C--:B------:R-:W-:Y:S01]  /*0240*/  LOP3.LUT R21, R6, R33.reuse, RZ, 0xfc, !PT ;  /* 0x0000002106157212 */ /* 0x080fe200078efcff */
[----:B------:R-:W-:Y:S01]  /*0250*/  USHF.L.U32 UR10, UR6, 0x7, URZ ;  /* 0x00000007060a7899 */ /* 0x000fe2000800063f */
[C---:B------:R-:W-:Y:S01]  /*0260*/  ISETP.GE.AND P4, PT, R10.reuse, UR4, PT ;  /* 0x000000040a007c0c */ /* 0x040fe2000bf86270 */
[----:B------:R-:W-:Y:S01]  /*0270*/  IMAD.WIDE.U32 R10, R10, 0x1000, RZ ;  /* 0x000010000a0a7825 */ /* 0x000fe200078e00ff */
[C---:B------:R-:W-:Y:S01]  /*0280*/  LOP3.LUT R6, R83.reuse, 0x30, RZ, 0xfc, !PT ;  /* 0x0000003053067812 */ /* 0x040fe200078efcff */
[----:B------:R-:W-:Y:S01]  /*0290*/  USHF.R.U32.HI UR19, URZ, 0x2, UR16 ;  /* 0x000000023f137899 */ /* 0x000fe20008011610 */
[-C--:B------:R-:W-:Y:S01]  /*02a0*/  LOP3.LUT R29, R4, R33.reuse, RZ, 0xfc, !PT ;  /* 0x00000021041d7212 */ /* 0x080fe200078efcff */
[----:B------:R-:W-:Y:S01]  /*02b0*/  ULDC.64 UR6, c[0x0][0x218] ;  /* 0x0000860000067ab9 */ /* 0x000fe20000000a00 */
[----:B------:R-:W-:Y:S01]  /*02c0*/  LOP3.LUT R2, R2, 0x18, R81, 0xf8, !PT ;  /* 0x0000001802027812 */ /* 0x000fe200078ef851 */
[----:B------:R-:W-:Y:S01]  /*02d0*/  UIMAD.WIDE UR6, UR10, 0x2, UR6 ;  /* 0x000000020a0678a5 */ /* 0x000fe2000f8e0206 */
[----:B------:R-:W-:Y:S01]  /*02e0*/  LOP3.LUT R4, R83, 0x8, RZ, 0xfc, !PT ;  /* 0x0000000853047812 */ /* 0x000fe200078efcff */
[----:B------:R-:W-:Y:S01]  /*02f0*/  IMAD.U32 R26, RZ, RZ, UR19 ;  /* 0x00000013ff1a7e24 */ /* 0x000fe2000f8e00ff */
[----:B------:R-:W-:Y:S01]  /*0300*/  SHF.R.U32.HI R251, RZ, 0x2, R80 ;  /* 0x00000002fffb7819 */ /* 0x000fe20000011650 */
[----:B------:R-:W-:Y:S01]  /*0310*/  UIMAD.WIDE UR8, UR10, 0x2, UR8 ;  /* 0x000000020a0878a5 */ /* 0x000fe2000f8e0208 */
[----:B------:R-:W-:Y:S01]  /*0320*/  SHF.L.U64.HI R47, R21, 0x1, R7 ;  /* 0x00000001152f7819 */ /* 0x000fe20000010207 */
[----:B------:R-:W-:Y:S01]  /*0330*/  IMAD.SHL.U32 R50, R29, 0x2, RZ ;  /* 0x000000021d327824 */ /* 0x000fe200078e00ff */
[C---:B------:R-:W-:Y:S01]  /*0340*/  ISETP.GE.AND P2, PT, R6.reuse, UR4, PT ;  /* 0x0000000406007c0c */ /* 0x040fe2000bf46270 */
[----:B------:R-:W-:Y:S01]  /*0350*/  IMAD.WIDE.U32 R6, R6, 0x1000, RZ ;  /* 0x0000100006067825 */ /* 0x000fe200078e00ff */
[----:B------:R-:W-:Y:S01]  /*0360*/  LOP3.LUT R10, R10, R33, RZ, 0xfc, !PT ;  /* 0x000000210a0a7212 */ /* 0x000fe200078efcff */
[----:B------:R-:W-:Y:S01]  /*0370*/  USHF.L.U32 UR14, UR17, 0xe, URZ ;  /* 0x0000000e110e7899 */ /* 0x000fe2000800063f */
[----:B------:R-:W-:Y:S01]  /*0380*/  ISETP.GE.U32.AND P0, PT, R2, 0x80, PT ;  /* 0x000000800200780c */ /* 0x000fe20003f06070 */
[----:B------:R-:W-:Y:S01]  /*0390*/  IMAD.SHL.U32 R46, R21, 0x2, RZ ;  /* 0x00000002152e7824 */ /* 0x000fe200078e00ff */
[----:B------:R-:W-:Y:S01]  /*03a0*/  SHF.L.U64.HI R51, R29, 0x1, R5 ;  /* 0x000000011d337819 */ /* 0x000fe20000010205 */
[----:B------:R-:W-:Y:S01]  /*03b0*/  IMAD.SHL.U32 R42, R10, 0x2, RZ ;  /* 0x000000020a2a7824 */ /* 0x000fe200078e00ff */
[C---:B------:R-:W-:Y:S01]  /*03c0*/  ISETP.GE.AND P3, PT, R4.reuse, UR4, PT ;  /* 0x0000000404007c0c */ /* 0x040fe2000bf66270 */
[----:B------:R-:W-:Y:S01]  /*03d0*/  IMAD.WIDE.U32 R4, R4, 0x1000, RZ ;  /* 0x0000100004047825 */ /* 0x000fe200078e00ff */
[----:B------:R-:W-:-:S02]  /*03e0*/  SGXT.U32 R251, R251, 0x3 ;  /* 0x00000003fbfb781a */ /* 0x000fc40000000000 */
[----:B------:R-:W-:Y:S02]  /*03f0*/  LOP3.LUT R8, R83, 0x18, RZ, 0xfc, !PT ;  /* 0x0000001853087812 */ /* 0x000fe400078efcff */
[----:B------:R-:W-:Y:S02]  /*0400*/  SHF.L.U64.HI R43, R10, 0x1, R11 ;  /* 0x000000010a2b7819 */ /* 0x000fe4000001020b */
[----:B------:R-:W-:Y:S01]  /*0410*/  ISETP.GE.AND.EX P0, PT, R3, RZ, PT, P0 ;  /* 0x000000ff0300720c */ /* 0x000fe20003f06300 */
[----:B------:R-:W-:Y:S01]  /*0420*/  IMAD.U32 R3, RZ, RZ, UR18 ;  /* 0x00000012ff037e24 */ /* 0x000fe2000f8e00ff */
[-C--:B------:R-:W-:Y:S02]  /*0430*/  LOP3.LUT R11, R6, R33.reuse, RZ, 0xfc, !PT ;  /* 0x00000021060b7212 */ /* 0x080fe400078efcff */
[----:B------:R-:W-:Y:S02]  /*0440*/  LOP3.LUT R196, R251, 0x10, R26, 0xfe, !PT ;  /* 0x00000010fbc47812 */ /* 0x000fe400078efe1a */
[C---:B------:R-:W-:Y:S01]  /*0450*/  ISETP.GE.AND P5, PT, R8.reuse, UR4, PT ;  /* 0x0000000408007c0c */ /* 0x040fe2000bfa6270 */
[----:B------:R-:W-:Y:S01]  /*0460*/  IMAD.WIDE.U32 R8, R8, 0x1000, RZ ;  /* 0x0000100008087825 */ /* 0x000fe200078e00ff */
[----:B------:R-:W-:-:S02]  /*0470*/  LOP3.LUT R27, R4, R33, RZ, 0xfc, !PT ;  /* 0x00000021041b7212 */ /* 0x000fc400078efcff */
[----:B------:R-:W-:Y:S01]  /*0480*/  LOP3.LUT R4, R83, 0x28, RZ, 0xfc, !PT ;  /* 0x0000002853047812 */ /* 0x000fe200078efcff */
[C---:B------:R-:W-:Y:S01]  /*0490*/  IMAD.SHL.U32 R38, R11.reuse, 0x2, RZ ;  /* 0x000000020b267824 */ /* 0x040fe200078e00ff */
[----:B------:R-:W-:Y:S01]  /*04a0*/  SHF.L.U64.HI R39, R11, 0x1, R7 ;  /* 0x000000010b277819 */ /* 0x000fe20000010207 */
[----:B------:R-:W-:Y:S01]  /*04b0*/  IMAD.WIDE.U32 R6, R196, 0x1000, R2 ;  /* 0x00001000c4067825 */ /* 0x000fe200078e0002 */
[C---:B------:R-:W-:Y:S02]  /*04c0*/  SHF.L.U64.HI R49, R27.reuse, 0x1, R5 ;  /* 0x000000011b317819 */ /* 0x040fe40000010205 */
[----:B------:R-:W-:Y:S01]  /*04d0*/  LOP3.LUT R19, R8, R33, RZ, 0xfc, !PT ;  /* 0x0000002108137212 */ /* 0x000fe200078efcff */
[----:B------:R-:W-:Y:S01]  /*04e0*/  IMAD.SHL.U32 R48, R27, 0x2, RZ ;  /* 0x000000021b307824 */ /* 0x000fe200078e00ff */
[C---:B------:R-:W-:Y:S01]  /*04f0*/  ISETP.GE.AND P1, PT, R4.reuse, UR4, PT ;  /* 0x0000000404007c0c */ /* 0x040fe2000bf26270 */
[----:B------:R-:W-:Y:S01]  /*0500*/  IMAD.WIDE.U32 R4, R4, 0x1000, RZ ;  /* 0x0000100004047825 */ /* 0x000fe200078e00ff */
[----:B------:R-:W-:-:S02]  /*0510*/  LOP3.LUT R8, R83, 0x38, RZ, 0xfc, !PT ;  /* 0x0000003853087812 */ /* 0x000fc400078efcff */
[----:B------:R-:W-:Y:S01]  /*0520*/  SEL R53, R30, RZ, !P4 ;  /* 0x000000ff1e357207 */ /* 0x000fe20006000000 */
[C---:B------:R-:W-:Y:S01]  /*0530*/  IMAD.SHL.U32 R44, R19.reuse, 0x2, RZ ;  /* 0x00000002132c7824 */ /* 0x040fe200078e00ff */
[----:B------:R-:W-:Y:S02]  /*0540*/  LEA R24, P4, R6, UR6, 0x1 ;  /* 0x0000000606187c11 */ /* 0x000fe4000f8808ff */
[----:B------:R-:W-:Y:S02]  /*0550*/  SEL R55, R30, RZ, !P3 ;  /* 0x000000ff1e377207 */ /* 0x000fe40005800000 */
[----:B------:R-:W-:Y:S02]  /*0560*/  SHF.L.U64.HI R45, R19, 0x1, R9 ;  /* 0x00000001132d7819 */ /* 0x000fe40000010209 */
[C---:B------:R-:W-:Y:S01]  /*0570*/  ISETP.GE.AND P3, PT, R8.reuse, UR4, PT ;  /* 0x0000000408007c0c */ /* 0x040fe2000bf66270 */
[----:B------:R-:W-:Y:S01]  /*0580*/  IMAD.WIDE.U32 R8, R8, 0x1000, RZ ;  /* 0x0000100008087825 */ /* 0x000fe200078e00ff */
[----:B------:R-:W-:-:S02]  /*0590*/  LOP3.LUT R15, R4, R33, RZ, 0xfc, !PT ;  /* 0x00000021040f7212 */ /* 0x000fc400078efcff */
[----:B------:R-:W-:Y:S02]  /*05a0*/  LOP3.LUT R193, R251, UR19, RZ, 0xfc, !PT ;  /* 0x00000013fbc17c12 */ /* 0x000fe4000f8efcff */
[----:B------:R-:W-:Y:S01]  /*05b0*/  LEA.HI.X R25, R6, UR7, R7, 0x1, P4 ;  /* 0x0000000706197c11 */ /* 0x000fe2000a0f0c07 */
[----:B------:R-:W-:Y:S01]  /*05c0*/  IMAD.SHL.U32 R40, R15, 0x2, RZ ;  /* 0x000000020f287824 */ /* 0x000fe200078e00ff */
[----:B------:R-:W-:Y:S02]  /*05d0*/  ISETP.GE.AND P4, PT, R83, UR4, PT ;  /* 0x0000000453007c0c */ /* 0x000fe4000bf86270 */
[----:B------:R-:W-:Y:S01]  /*05e0*/  SHF.L.U64.HI R41, R15, 0x1, R5 ;  /* 0x000000010f297819 */ /* 0x000fe20000010205 */
[----:B------:R-:W-:Y:S01]  /*05f0*/  IMAD.WIDE.U32 R4, R193, 0x1000, R2 ;  /* 0x00001000c1047825 */ /* 0x000fe200078e0002 */
[----:B------:R-:W-:Y:S02]  /*0600*/  LOP3.LUT R17, R8, R33, RZ, 0xfc, !PT ;  /* 0x0000002108117212 */ /* 0x000fe400078efcff */
[C---:B------:R-:W-:Y:S01]  /*0610*/  SEL R0, R30.reuse, RZ, !P6 ;  /* 0x000000ff1e007207 */ /* 0x040fe20007000000 */
[----:B------:R-:W-:Y:S01]  /*0620*/  IMAD.U32 R8, RZ, RZ, UR12 ;  /* 0x0000000cff087e24 */ /* 0x000fe2000f8e00ff */
[C---:B------:R-:W-:Y:S01]  /*0630*/  SEL R52, R30.reuse, RZ, !P5 ;  /* 0x000000ff1e347207 */ /* 0x040fe20006800000 */
[----:B------:R-:W-:Y:S01]  /*0640*/  IMAD.SHL.U32 R36, R17, 0x2, RZ ;  /* 0x0000000211247824 */ /* 0x000fe200078e00ff */
[----:B------:R-:W-:-:S02]  /*0650*/  SEL R56, R30, RZ, !P1 ;  /* 0x000000ff1e387207 */ /* 0x000fc40004800000 */
[C---:B------:R-:W-:Y:S02]  /*0660*/  SEL R57, R30.reuse, RZ, !P2 ;  /* 0x000000ff1e397207 */ /* 0x040fe40005000000 */
[C---:B------:R-:W-:Y:S02]  /*0670*/  SEL R54, R30.reuse, RZ, !P4 ;  /* 0x000000ff1e367207 */ /* 0x040fe40006000000 */
[----:B------:R-:W-:Y:S02]  /*0680*/  SEL R30, R30, RZ, !P3 ;  /* 0x000000ff1e1e7207 */ /* 0x000fe40005800000 */
[----:B------:R-:W-:Y:S02]  /*0690*/  IADD3 R6, P3, R48, UR8, RZ ;  /* 0x0000000830067c10 */ /* 0x000fe4000ff7e0ff */
[----:B------:R-:W-:Y:S02]  /*06a0*/  LEA R22, P5, R4, UR6, 0x1 ;  /* 0x0000000604167c11 */ /* 0x000fe4000f8a08ff */
[----:B------:R-:W-:-:S02]  /*06b0*/  ISETP.GT.AND P0, PT, R8, -0x1, !P0 ;  /* 0xffffffff0800780c */ /* 0x000fc40004704270 */
[----:B------:R-:W-:Y:S02]  /*06c0*/  IADD3.X R7, R49, UR9, RZ, P3, !PT ;  /* 0x0000000931077c10 */ /* 0x000fe40009ffe4ff */
[----:B------:R-:W-:Y:S02]  /*06d0*/  IADD3 R10, P3, R44, UR8, RZ ;  /* 0x000000082c0a7c10 */ /* 0x000fe4000ff7e0ff */
[----:B------:R-:W-:Y:S02]  /*06e0*/  LEA.HI.X R23, R4, UR7, R5, 0x1, P5 ;  /* 0x0000000704177c11 */ /* 0x000fe4000a8f0c05 */
[----:B------:R-:W-:Y:S02]  /*06f0*/  ISETP.LT.AND P5, PT, R193, UR4, P0 ;  /* 0x00000004c1007c0c */ /* 0x000fe400087a1270 */
[----:B------:R-:W-:Y:S02]  /*0700*/  IADD3 R4, P2, R50, UR8, RZ ;  /* 0x0000000832047c10 */ /* 0x000fe4000ff5e0ff */
[----:B------:R-:W-:-:S02]  /*0710*/  IADD3.X R11, R45, UR9, RZ, P3, !PT ;  /* 0x000000092d0b7c10 */ /* 0x000fc40009ffe4ff */
[----:B------:R-:W-:Y:S02]  /*0720*/  IADD3 R16, P3, R40, UR8, RZ ;  /* 0x0000000828107c10 */ /* 0x000fe4000ff7e0ff */
[----:B------:R-:W-:Y:S02]  /*0730*/  SHF.L.U64.HI R37, R17, 0x1, R9 ;  /* 0x0000000111257819 */ /* 0x000fe40000010209 */
[----:B------:R-:W-:Y:S02]  /*0740*/  IADD3.X R5, R51, UR9, RZ, P2, !PT ;  /* 0x0000000933057c10 */ /* 0x000fe400097fe4ff */
[----:B------:R-:W-:Y:S02]  /*0750*/  IADD3 R8, P2, R46, UR8, RZ ;  /* 0x000000082e087c10 */ /* 0x000fe4000ff5e0ff */
[----:B------:R-:W-:Y:S02]  /*0760*/  IADD3.X R17, R41, UR9, RZ, P3, !PT ;  /* 0x0000000929117c10 */ /* 0x000fe40009ffe4ff */
[----:B------:R-:W-:-:S02]  /*0770*/  ISETP.LT.AND P3, PT, R196, UR4, P0 ;  /* 0x00000004c4007c0c */ /* 0x000fc40008761270 */
[----:B------:R-:W-:Y:S02]  /*0780*/  IADD3.X R9, R47, UR9, RZ, P2, !PT ;  /* 0x000000092f097c10 */ /* 0x000fe400097fe4ff */
[----:B------:R-:W-:Y:S02]  /*0790*/  IADD3 R14, P2, R42, UR8, RZ ;  /* 0x000000082a0e7c10 */ /* 0x000fe4000ff5e0ff */
[----:B------:R-:W-:Y:S02]  /*07a0*/  @P5 LOP3.LUT R12, R12, 0x40, RZ, 0xfc, !PT ;  /* 0x000000400c0c5812 */ /* 0x000fe400078efcff */
[----:B------:R-:W-:Y:S02]  /*07b0*/  ISETP.NE.U32.AND P6, PT, R0, RZ, PT ;  /* 0x000000ff0000720c */ /* 0x000fe40003fc5070 */
[----:B------:R-:W-:Y:S02]  /*07c0*/  PLOP3.LUT P1, PT, PT, PT, UP0, 0x80, 0x0 ;  /* 0x000000000000781c */ /* 0x000fe40003f2f008 */
[----:B------:R-:W-:-:S02]  /*07d0*/  SEL R0, RZ, 0x10, !P5 ;  /* 0x00000010ff007807 */ /* 0x000fc40006800000 */
[----:B------:R-:W-:Y:S02]  /*07e0*/  IADD3.X R15, R43, UR9, RZ, P2, !PT ;  /* 0x000000092b0f7c10 */ /* 0x000fe400097fe4ff */
[----:B------:R-:W-:Y:S02]  /*07f0*/  LOP3.LUT R194, R251, 0x20, R26, 0xfe, !PT ;  /* 0x00000020fbc27812 */ /* 0x000fe400078efe1a */
[----:B------:R-:W-:Y:S02]  /*0800*/  IADD3 R18, P2, R38, UR8, RZ ;  /* 0x0000000826127c10 */ /* 0x000fe4000ff5e0ff */
[----:B------:R-:W-:Y:S01]  /*0810*/  LOP3.LUT R12, R12, 0xffffffdf, RZ, 0xc0, !PT ;  /* 0xffffffdf0c0c7812 */ /* 0x000fe200078ec0ff */
[----:B------:R-:W-:Y:S01]  /*0820*/  IMAD.WIDE.U32 R58, R194, 0x1000, R2 ;  /* 0x00001000c23a7825 */ /* 0x000fe200078e0002 */
[----:B------:R-:W-:Y:S02]  /*0830*/  SEL R32, R0, RZ, P1 ;  /* 0x000000ff00207207 */ /* 0x000fe40000800000 */
[----:B------:R-:W-:-:S02]  /*0840*/  LOP3.LUT R0, R33, 0x38, R80, 0x78, !PT ;  /* 0x0000003821007812 */ /* 0x000fc400078e7850 */
[----:B------:R-:W-:Y:S02]  /*0850*/  IADD3.X R19, R39, UR9, RZ, P2, !PT ;  /* 0x0000000927137c10 */ /* 0x000fe400097fe4ff */
[----:B------:R-:W-:Y:S01]  /*0860*/  @P3 LOP3.LUT R12, R12, 0x20, RZ, 0xfc, !PT ;  /* 0x000000200c0c3812 */ /* 0x000fe200078efcff */
[----:B------:R-:W-:Y:S01]  /*0870*/  IMAD R0, R83, 0x40, R0 ;  /* 0x0000004053007824 */ /* 0x000fe200078e0200 */
[----:B------:R-:W-:Y:S02]  /*0880*/  SEL R28, RZ, 0x10, !P3 ;  /* 0x00000010ff1c7807 */ /* 0x000fe40005800000 */
[----:B------:R-:W-:Y:S01]  /*0890*/  IADD3 R20, P2, R36, UR8, RZ ;  /* 0x0000000824147c10 */ /* 0x000fe2000ff5e0ff */
[----:B------:R-:W-:Y:S01]  /*08a0*/  ULOP3.LUT UR8, UR17, 0x1f, URZ, 0xc0, !UPT ;  /* 0x0000001f11087892 */ /* 0x000fe2000f8ec03f */
[----:B------:R-:W-:Y:S02]  /*08b0*/  LOP3.LUT R195, R251, 0x30, R26, 0xfe, !PT ;  /* 0x00000030fbc37812 */ /* 0x000fe400078efe1a */
[----:B------:R-:W-:-:S02]  /*08c0*/  ISETP.NE.U32.AND P3, PT, R54, RZ, PT ;  /* 0x000000ff3600720c */ /* 0x000fc40003f65070 */
[----:B------:R-:W-:Y:S01]  /*08d0*/  P2R R35, PR, RZ, 0x1 ;  /* 0x00000001ff237803 */ /* 0x000fe20000000000 */
[----:B------:R-:W-:Y:S01]  /*08e0*/  IMAD.WIDE.U32 R2, R195, 0x1000, R2 ;  /* 0x00001000c3027825 */ /* 0x000fe200078e0002 */
[----:B------:R-:W-:Y:S02]  /*08f0*/  IADD3.X R21, R37, UR9, RZ, P2, !PT ;  /* 0x0000000925157c10 */ /* 0x000fe400097fe4ff */
[----:B------:R-:W-:Y:S02]  /*0900*/  ISETP.NE.U32.AND P0, PT, R55, RZ, PT ;  /* 0x000000ff3700720c */ /* 0x000fe40003f05070 */
[----:B------:R-:W-:Y:S02]  /*0910*/  LEA R26, P1, R58, UR6, 0x1 ;  /* 0x000000063a1a7c11 */ /* 0x000fe4000f8208ff */
[----:B------:R-:W-:Y:S02]  /*0920*/  PLOP3.LUT P2, PT, PT, PT, UP0, 0x80, 0x0 ;  /* 0x000000000000781c */ /* 0x000fe40003f4f008 */
[----:B------:R-:W-:-:S02]  /*0930*/  LEA R0, R0, UR13, 0x1 ;  /* 0x0000000d00007c11 */ /* 0x000fc4000f8e08ff */
[----:B------:R-:W-:Y:S02]  /*0940*/  LEA.HI.X R27, R58, UR7, R59, 0x1, P1 ;  /* 0x000000073a1b7c11 */ /* 0x000fe400088f0c3b */
[----:B------:R-:W-:Y:S01]  /*0950*/  SEL R34, R28, RZ, P2 ;  /* 0x000000ff1c227207 */ /* 0x000fe20001000000 */
[----:B------:R-:W-:Y:S01]  /*0960*/  @!PT LDS RZ, [RZ] ;  /* 0x00000000fffff984 */ /* 0x000fe20000000800 */
[----:B------:R-:W-:Y:S01]  /*0970*/  @!PT LDS RZ, [RZ] ;  /* 0x00000000fffff984 */ /* 0x000fe20000000800 */
[----:B------:R-:W-:Y:S01]  /*0980*/  @!PT LDS RZ, [RZ] ;  /* 0x00000000fffff984 */ /* 0x000fe20000000800 */
[----:B------:R-:W-:Y:S01]  /*0990*/  LDGSTS.E.BYPASS.128 [R0], desc[UR20][R4.64], P3 ;  /* 0x0000000004007fae */ /* 0x000fe20009901c54 */
[----:B------:R-:W-:Y:S01]  /*09a0*/  LEA R28, P1, R2, UR6, 0x1 ;  /* 0x00000006021c7c11 */ /* 0x000fe2000f8208ff */
[----:B------:R-:W-:Y:S01]  /*09b0*/  USEL UR6, URZ, 0x4, !UP0 ;  /* 0x000000043f067887 */ /* 0x000fe2000c000000 */
[----:B------:R-:W-:Y:S01]  /*09c0*/  ISETP.NE.U32.AND P5, PT, R52, RZ, PT ;  /* 0x000000ff3400720c */ /* 0x000fe20003fa5070 */
[----:B------:R-:W-:Y:S01]  /*09d0*/  LDGSTS.E.BYPASS.128 [R0+0x400], desc[UR20][R6.64], P0 ;  /* 0x0040000006007fae */ /* 0x000fe20008101c54 */
[----:B------:R-:W-:Y:S02]  /*09e0*/  ISETP.NE.U32.AND P4, PT, R53, RZ, PT ;  /* 0x000000ff3500720c */ /* 0x000fe40003f85070 */
[----:B------:R-:W-:Y:S01]  /*09f0*/  LEA.HI.X R29, R2, UR7, R3, 0x1, P1 ;  /* 0x00000007021d7c11 */ /* 0x000fe200088f0c03 */
[----:B------:R-:W-:Y:S01]  /*0a00*/  LDGSTS.E.BYPASS.128 [R0+0x800], desc[UR20][R8.64], P6 ;  /* 0x0080000008007fae */ /* 0x000fe2000b101c54 */
[----:B------:R-:W-:-:S02]  /*0a10*/  ISETP.NE.U32.AND P3, PT, R56, RZ, PT ;  /* 0x000000ff3800720c */ /* 0x000fc40003f65070 */
[----:B------:R-:W-:Y:S02]  /*0a20*/  ISETP.NE.U32.AND P1, PT, R57, RZ, PT ;  /* 0x000000ff3900720c */ /* 0x000fe40003f25070 */
[----:B------:R-:W-:Y:S02]  /*0a30*/  ISETP.NE.U32.AND P2, PT, R30, RZ, PT ;  /* 0x000000ff1e00720c */ /* 0x000fe40003f45070 */
[----:B------:R-:W-:Y:S01]  /*0a40*/  P2R R2, PR, RZ, 0x1 ;  /* 0x00000001ff027803 */ /* 0x000fe20000000000 */
[----:B------:R-:W-:Y:S01]  /*0a50*/  LDGSTS.E.BYPASS.128 [R0+0xc00], desc[UR20][R10.64], P5 ;  /* 0x00c000000a007fae */ /* 0x000fe2000a901c54 */
[----:B------:R-:W-:Y:S02]  /*0a60*/  ISETP.NE.U32.AND P0, PT, R54, RZ, PT ;  /* 0x000000ff3600720c */ /* 0x000fe40003f05070 */
[----:B------:R-:W-:Y:S01]  /*0a70*/  P2R R53, PR, RZ, 0x40 ;  /* 0x00000040ff357803 */ /* 0x000fe20000000000 */
[----:B------:R-:W-:Y:S01]  /*0a80*/  LDGSTS.E.BYPASS.128 [R0+0x1000], desc[UR20][R14.64], P4 ;  /* 0x010000000e007fae */ /* 0x000fe2000a101c54 */
[----:B------:R-:W-:-:S02]  /*0a90*/  P2R R52, PR, RZ, 0x20 ;  /* 0x00000020ff347803 */ /* 0x000fc40000000000 */
[----:B------:R-:W-:Y:S01]  /*0aa0*/  LOP3.LUT R12, R12, 0xffffffef, RZ, 0xc0, !PT ;  /* 0xffffffef0c0c7812 */ /* 0x000fe200078ec0ff */
[----:B------:R-:W-:Y:S04]  /*0ab0*/  LDGSTS.E.BYPASS.128 [R0+0x1400], desc[UR20][R16.64], P3 ;  /* 0x0140000010007fae */ /* 0x000fe80009901c54 */
[----:B------:R-:W-:Y:S04]  /*0ac0*/  LDGSTS.E.BYPASS.128 [R0+0x1800], desc[UR20][R18.64], P1 ;  /* 0x0180000012007fae */ /* 0x000fe80008901c54 */
[----:B------:R-:W-:Y:S04]  /*0ad0*/  LDGSTS.E.BYPASS.128 [R0+0x1c00], desc[UR20][R20.64], P2 ;  /* 0x01c0000014007fae */ /* 0x000fe80009101c54 */
[----:B------:R-:W0:Y:S04]  /*0ae0*/  LDGDEPBAR ;  /* 0x00000000000079af */ /* 0x000e280000000000 */
[----:B------:R-:W-:Y:S01]  /*0af0*/  LDGSTS.E.BYPASS.128 [R0+0x2000], desc[UR20][R4.64+0x80], P0 ;  /* 0x0200008004007fae */ /* 0x000fe20008101c54 */
[----:B------:R-:W-:-:S02]  /*0b00*/  ISETP.NE.AND P0, PT, R2, RZ, PT ;  /* 0x000000ff0200720c */ /* 0x000fc40003f05270 */
[----:B------:R-:W-:-:S04]  /*0b10*/  LOP3.LUT R2, R81, 0x18, R80, 0x48, !PT ;  /* 0x0000001851027812 */ /* 0x000fc800078e4850 */
[----:B------:R-:W-:-:S05]  /*0b20*/  LEA R30, R2, UR13, 0x1 ;  /* 0x0000000d021e7c11 */ /* 0x000fca000f8e08ff */
[--C-:B------:R-:W-:Y:S02]  /*0b30*/  IMAD R3, R194, 0x40, R30.reuse ;  /* 0x00000040c2037824 */ /* 0x100fe400078e021e */
[----:B------:R-:W-:Y:S01]  /*0b40*/  LDGSTS.E.BYPASS.128 [R0+0x2400], desc[UR20][R6.64+0x80], P0 ;  /* 0x0240008006007fae */ /* 0x000fe20008101c54 */
[----:B------:R-:W-:Y:S01]  /*0b50*/  ISETP.NE.AND P0, PT, R35, RZ, PT ;  /* 0x000000ff2300720c */ /* 0x000fe20003f05270 */
[C---:B------:R-:W-:Y:S02]  /*0b60*/  IMAD R35, R193.reuse, 0x40, R30 ;  /* 0x00000040c1237824 */ /* 0x040fe400078e021e */
[----:B------:R1:W-:Y:S01]  /*0b70*/  LDGSTS.E.BYPASS.128 [R0+0x2800], desc[UR20][R8.64+0x80], P6 ;  /* 0x0280008008007fae */ /* 0x0003e2000b101c54 */
[----:B------:R-:W-:Y:S01]  /*0b80*/  ISETP.NE.U32.AND P6, PT, R32, RZ, PT ;  /* 0x000000ff2000720c */ /* 0x000fe20003fc5070 */
[----:B------:R-:W-:Y:S02]  /*0b90*/  VIADD R30, R30, 0x8000 ;  /* 0x000080001e1e7836 */ /* 0x000fe40000000000 */
[----:B------:R-:W-:Y:S01]  /*0ba0*/  LDGSTS.E.BYPASS.128 [R0+0x2c00], desc[UR20][R10.64+0x80], P5 ;  /* 0x02c000800a007fae */ /* 0x000fe2000a901c54 */
[----:B------:R-:W-:Y:S01]  /*0bb0*/  ISETP.NE.U32.AND P5, PT, R34, RZ, PT ;  /* 0x000000ff2200720c */ /* 0x000fe20003fa5070 */
[----:B------:R-:W-:-:S02]  /*0bc0*/  IMAD R192, R193, 0x40, R30 ;  /* 0x00000040c1c07824 */ /* 0x000fc400078e021e */
[----:B------:R-:W-:Y:S04]  /*0bd0*/  LDGSTS.E.BYPASS.128 [R0+0x3000], desc[UR20][R14.64+0x80], P4 ;  /* 0x030000800e007fae */ /* 0x000fe8000a101c54 */
[----:B------:R-:W-:Y:S01]  /*0be0*/  LDGSTS.E.BYPASS.128 [R0+0x3400], desc[UR20][R16.64+0x80], P3 ;  /* 0x0340008010007fae */ /* 0x000fe20009901c54 */
[----:B-1----:R-:W-:Y:S01]  /*0bf0*/  IMAD.U32 R8, RZ, RZ, UR6 ;  /* 0x00000006ff087e24 */ /* 0x002fe2000f8e00ff */
[----:B------:R-:W-:Y:S02]  /*0c00*/  ULDC.64 UR6, c[0x0][0x210] ;  /* 0x0000840000067ab9 */ /* 0x000fe40000000a00 */
[----:B------:R-:W-:Y:S01]  /*0c10*/  LDGSTS.E.BYPASS.128 [R0+0x3800], desc[UR20][R18.64+0x80], P1 ;  /* 0x0380008012007fae */ /* 0x000fe20008901c54 */
[----:B------:R-:W-:-:S03]  /*0c20*/  UIMAD.WIDE UR6, UR10, 0x2, UR6 ;  /* 0x000000020a0678a5 */ /* 0x000fc6000f8e0206 */
[----:B------:R1:W-:Y:S01]  /*0c30*/  LDGSTS.E.BYPASS.128 [R0+0x3c00], desc[UR20][R20.64+0x80], P2 ;  /* 0x03c0008014007fae */ /* 0x0003e20009101c54 */
[----:B------:R-:W-:Y:S02]  /*0c40*/  ULDC.64 UR10, c[0x0][0x230] ;  /* 0x00008c00000a7ab9 */ /* 0x000fe40000000a00 */
[----:B------:R-:W-:Y:S01]  /*0c50*/  UIMAD.WIDE UR10, UR15, 0x4, UR10 ;  /* 0x000000040f0a78a5 */ /* 0x000fe2000f8e020a */
[----:B------:R-:W0:Y:S03]  /*0c60*/  LDGDEPBAR ;  /* 0x00000000000079af */ /* 0x000e260000000000 */
[----:B------:R-:W-:Y:S01]  /*0c70*/  UIMAD.WIDE.U32 UR10, UR8, 0x4, UR10 ;  /* 0x00000004080a78a5 */ /* 0x000fe2000f8e000a */
[----:B------:R2:W-:Y:S01]  /*0c80*/  LDGSTS.E.BYPASS.128 [R35+0x8000], desc[UR20][R22.64], P6 ;  /* 0x0800000016237fae */ /* 0x0005e2000b101c54 */
[----:B------:R-:W-:-:S03]  /*0c90*/  ISETP.NE.U32.AND P6, PT, R54, RZ, PT ;  /* 0x000000ff3600720c */ /* 0x000fc60003fc5070 */
[----:B------:R-:W-:Y:S01]  /*0ca0*/  LDGSTS.E.BYPASS.128 [R35+0x8400], desc[UR20][R24.64], P5 ;  /* 0x0840000018237fae */ /* 0x000fe2000a901c54 */
[----:B------:R-:W-:Y:S02]  /*0cb0*/  ISETP.LT.AND P5, PT, R194, UR4, P0 ;  /* 0x00000004c2007c0c */ /* 0x000fe400087a1270 */
[----:B-1----:R-:W-:Y:S02]  /*0cc0*/  LOP3.LUT R21, R80, 0x3f, RZ, 0xc0, !PT ;  /* 0x0000003f50157812 */ /* 0x002fe400078ec0ff */
[----:B------:R-:W-:Y:S02]  /*0cd0*/  SEL R2, RZ, 0x10, !P5 ;  /* 0x00000010ff027807 */ /* 0x000fe40006800000 */
[----:B--2---:R-:W-:Y:S02]  /*0ce0*/  P2R R22, PR, RZ, 0x1 ;  /* 0x00000001ff167803 */ /* 0x004fe40000000000 */
[----:B------:R-:W-:-:S05]  /*0cf0*/  LEA R23, R21, UR13, 0x2 ;  /* 0x0000000d15177c11 */ /* 0x000fca000f8e10ff */
[----:B------:R-:W-:Y:S02]  /*0d00*/  @P5 LOP3.LUT R12, R12, 0x10, RZ, 0xfc, !PT ;  /* 0x000000100c0c5812 */ /* 0x000fe400078efcff */
[----:B------:R-:W-:Y:S02]  /*0d10*/  PLOP3.LUT P5, PT, PT, PT, UP0, 0x80, 0x0 ;  /* 0x000000000000781c */ /* 0x000fe40003faf008 */
[----:B------:R-:W-:Y:S02]  /*0d20*/  LOP3.LUT R12, R12, 0xfffffffe, RZ, 0xc0, !PT ;  /* 0xfffffffe0c0c7812 */ /* 0x000fe400078ec0ff */
[----:B------:R-:W-:Y:S02]  /*0d30*/  SEL R2, R2, RZ, P5 ;  /* 0x000000ff02027207 */ /* 0x000fe40002800000 */
[----:B------:R-:W-:-:S04]  /*0d40*/  ISETP.GE.AND P5, PT, R21, UR4, PT ;  /* 0x0000000415007c0c */ /* 0x000fc8000bfa6270 */
[----:B------:R-:W-:Y:S02]  /*0d50*/  SEL R8, R8, RZ, !P5 ;  /* 0x000000ff08087207 */ /* 0x000fe40006800000 */
[----:B------:R-:W-:-:S13]  /*0d60*/  ISETP.NE.U32.AND P5, PT, R2, RZ, PT ;  /* 0x000000ff0200720c */ /* 0x000fda0003fa5070 */
[----:B------:R1:W-:Y:S01]  /*0d70*/  LDGSTS.E.BYPASS.128 [R3+0x8000], desc[UR20][R26.64], P5 ;  /* 0x080000001a037fae */ /* 0x0003e2000a901c54 */
[----:B------:R-:W-:Y:S02]  /*0d80*/  ISETP.LT.AND P5, PT, R195, UR4, P0 ;  /* 0x00000004c3007c0c */ /* 0x000fe400087a1270 */
[----:B------:R-:W-:Y:S02]  /*0d90*/  PLOP3.LUT P0, PT, PT, PT, UP0, 0x80, 0x0 ;  /* 0x000000000000781c */ /* 0x000fe40003f0f008 */
[----:B------:R-:W-:-:S04]  /*0da0*/  SEL R2, RZ, 0x10, !P5 ;  /* 0x00000010ff027807 */ /* 0x000fc80006800000 */
[----:B------:R-:W-:Y:S02]  /*0db0*/  SEL R2, R2, RZ, P0 ;  /* 0x000000ff02027207 */ /* 0x000fe40000000000 */
[----:B------:R-:W-:-:S03]  /*0dc0*/  IADD3 R4, P0, R50, UR6, RZ ;  /* 0x0000000632047c10 */ /* 0x000fc6000ff1e0ff */
[----:B------:R-:W-:Y:S02]  /*0dd0*/  @P5 LOP3.LUT R12, R12, 0x1, RZ, 0xfc, !PT ;  /* 0x000000010c0c5812 */ /* 0x000fe400078efcff */
[----:B------:R-:W-:Y:S02]  /*0de0*/  IADD3.X R5, R51, UR7, RZ, P0, !PT ;  /* 0x0000000733057c10 */ /* 0x000fe400087fe4ff */
[----:B------:R-:W-:Y:S01]  /*0df0*/  ISETP.NE.U32.AND P0, PT, R2, RZ, PT ;  /* 0x000000ff0200720c */ /* 0x000fe20003f05070 */
[----:B------:R-:W-:-:S04]  /*0e00*/  IMAD.MOV.U32 R2, RZ, RZ, 0x80 ;  /* 0x00000080ff027424 */ /* 0x000fc800078e00ff */
[----:B-1----:R-:W-:-:S08]  /*0e10*/  IMAD.WIDE.U32 R2, R21, R2, UR10 ;  /* 0x0000000a15027e25 */ /* 0x002fd0000f8e0002 */
[----:B------:R-:W-:Y:S01]  /*0e20*/  LDGSTS.E.BYPASS.128 [R35+0x8c00], desc[UR20][R28.64], P0 ;  /* 0x08c000001c237fae */ /* 0x000fe20008101c54 */
[----:B------:R-:W-:-:S03]  /*0e30*/  IADD3 R6, P0, R48, UR6, RZ ;  /* 0x0000000630067c10 */ /* 0x000fc6000ff1e0ff */
[----:B------:R-:W0:Y:S01]  /*0e40*/  LDGDEPBAR ;  /* 0x00000000000079af */ /* 0x000e220000000000 */
[----:B------:R-:W-:Y:S02]  /*0e50*/  IADD3.X R7, R49, UR7, RZ, P0, !PT ;  /* 0x0000000731077c10 */ /* 0x000fe400087fe4ff */
[----:B------:R-:W-:-:S13]  /*0e60*/  ISETP.NE.U32.AND P0, PT, R8, RZ, PT ;  /* 0x000000ff0800720c */ /* 0x000fda0003f05070 */
[----:B------:R1:W-:Y:S01]  /*0e70*/  LDGSTS.E [R23+0xba00], desc[UR20][R2.64], P0 ;  /* 0x0ba0000002177fae */ /* 0x0003e20008121854 */
[----:B------:R-:W-:-:S03]  /*0e80*/  IADD3 R8, P0, R46, UR6, RZ ;  /* 0x000000062e087c10 */ /* 0x000fc6000ff1e0ff */
[----:B------:R-:W0:Y:S01]  /*0e90*/  LDGDEPBAR ;  /* 0x00000000000079af */ /* 0x000e220000000000 */
[----:B------:R-:W-:Y:S02]  /*0ea0*/  IADD3.X R9, R47, UR7, RZ, P0, !PT ;  /* 0x000000072f097c10 */ /* 0x000fe400087fe4ff */
[----:B------:R-:W-:Y:S01]  /*0eb0*/  IADD3 R10, P0, R44, UR6, RZ ;  /* 0x000000062c0a7c10 */ /* 0x000fe2000ff1e0ff */
[----:B------:R-:W-:Y:S01]  /*0ec0*/  LDGSTS.E.BYPASS.128 [R0+0x4000], desc[UR20][R4.64], P6 ;  /* 0x0400000004007fae */ /* 0x000fe2000b101c54 */
[----:B------:R-:W-:Y:S02]  /*0ed0*/  ISETP.NE.AND P6, PT, R53, RZ, PT ;  /* 0x000000ff3500720c */ /* 0x000fe40003fc5270 */
[----:B------:R-:W-:Y:S02]  /*0ee0*/  IADD3.X R11, R45, UR7, RZ, P0, !PT ;  /* 0x000000072d0b7c10 */ /* 0x000fe400087fe4ff */
[----:B------:R-:W-:Y:S02]  /*0ef0*/  IADD3 R14, P0, R42, UR6, RZ ;  /* 0x000000062a0e7c10 */ /* 0x000fe4000ff1e0ff */
[----:B-1----:R-:W-:-:S02]  /*0f00*/  IADD3 R2, P5, R36, UR6, RZ ;  /* 0x0000000624027c10 */ /* 0x002fc4000ffbe0ff */
[----:B------:R-:W-:Y:S02]  /*0f10*/  IADD3.X R15, R43, UR7, RZ, P0, !PT ;  /* 0x000000072b0f7c10 */ /* 0x000fe400087fe4ff */
[----:B------:R-:W-:Y:S02]  /*0f20*/  IADD3 R16, P0, R40, UR6, RZ ;  /* 0x0000000628107c10 */ /* 0x000fe4000ff1e0ff */
[----:B------:R-:W-:Y:S02]  /*0f30*/  IADD3.X R3, R37, UR7, RZ, P5, !PT ;  /* 0x0000000725037c10 */ /* 0x000fe4000affe4ff */
[----:B------:R-:W-:Y:S02]  /*0f40*/  IADD3.X R17, R41, UR7, RZ, P0, !PT ;  /* 0x0000000729117c10 */ /* 0x000fe400087fe4ff */
[----:B------:R-:W-:Y:S02]  /*0f50*/  IADD3 R18, P0, R38, UR6, RZ ;  /* 0x0000000626127c10 */ /* 0x000fe4000ff1e0ff */
[----:B------:R-:W-:-:S02]  /*0f60*/  ISETP.NE.AND P5, PT, R52, RZ, PT ;  /* 0x000000ff3400720c */ /* 0x000fc40003fa5270 */
[----:B------:R-:W-:Y:S02]  /*0f70*/  IADD3.X R19, R39, UR7, RZ, P0, !PT ;  /* 0x0000000727137c10 */ /* 0x000fe400087fe4ff */
[----:B------:R-:W-:-:S04]  /*0f80*/  ISETP.NE.U32.AND P0, PT, R55, RZ, PT ;  /* 0x000000ff3700720c */ /* 0x000fc80003f05070 */
[----:B------:R-:W-:-:S09]  /*0f90*/  P2R R20, PR, RZ, 0x1 ;  /* 0x00000001ff147803 */ /* 0x000fd20000000000 */
[----:B------:R-:W-:Y:S01]  /*0fa0*/  LDGSTS.E.BYPASS.128 [R0+0x4400], desc[UR20][R6.64], P0 ;  /* 0x0440000006007fae */ /* 0x000fe20008101c54 */
[----:B------:R-:W-:-:S03]  /*0fb0*/  ISETP.NE.U32.AND P0, PT, R54, RZ, PT ;  /* 0x000000ff3600720c */ /* 0x000fc60003f05070 */
[----:B------:R-:W-:Y:S04]  /*0fc0*/  LDGSTS.E.BYPASS.128 [R0+0x4800], desc[UR20][R8.64], P6 ;  /* 0x0480000008007fae */ /* 0x000fe8000b101c54 */
[----:B------:R-:W-:Y:S04]  /*0fd0*/  LDGSTS.E.BYPASS.128 [R0+0x4c00], desc[UR20][R10.64], P5 ;  /* 0x04c000000a007fae */ /* 0x000fe8000a901c54 */
[----:B------:R-:W-:Y:S04]  /*0fe0*/  LDGSTS.E.BYPASS.128 [R0+0x5000], desc[UR20][R14.64], P4 ;  /* 0x050000000e007fae */ /* 0x000fe8000a101c54 */
[----:B------:R-:W-:Y:S04]  /*0ff0*/  LDGSTS.E.BYPASS.128 [R0+0x5400], desc[UR20][R16.64], P3 ;  /* 0x0540000010007fae */ /* 0x000fe80009901c54 */
[----:B------:R-:W-:Y:S04]  /*1000*/  LDGSTS.E.BYPASS.128 [R0+0x5800], desc[UR20][R18.64], P1 ;  /* 0x0580000012007fae */ /* 0x000fe80008901c54 */
[----:B------:R-:W-:Y:S04]  /*1010*/  LDGSTS.E.BYPASS.128 [R0+0x5c00], desc[UR20][R2.64], P2 ;  /* 0x05c0000002007fae */ /* 0x000fe80009101c54 */
[----:B------:R-:W0:Y:S04]  /*1020*/  LDGDEPBAR ;  /* 0x00000000000079af */ /* 0x000e280000000000 */
[----:B------:R1:W-:Y:S01]  /*1030*/  LDGSTS.E.BYPASS.128 [R0+0x6000], desc[UR20][R4.64+0x80], P0 ;  /* 0x0600008004007fae */ /* 0x0003e20008101c54 */
[----:B------:R-:W-:Y:S01]  /*1040*/  ISETP.NE.AND P0, PT, R20, RZ, PT ;  /* 0x000000ff1400720c */ /* 0x000fe20003f05270 */
[----:B-1----:R-:W-:Y:S01]  /*1050*/  IMAD.SHL.U32 R5, R80, 0x2, RZ ;  /* 0x0000000250057824 */ /* 0x002fe200078e00ff */
[----:B------:R-:W-:-:S11]  /*1060*/  LOP3.LUT R4, R81, 0x18, RZ, 0xc0, !PT ;  /* 0x0000001851047812 */ /* 0x000fd600078ec0ff */
[----:B------:R-:W-:Y:S01]  /*1070*/  LDGSTS.E.BYPASS.128 [R0+0x6400], desc[UR20][R6.64+0x80], P0 ;  /* 0x0640008006007fae */ /* 0x000fe20008101c54 */
[----:B------:R-:W-:-:S03]  /*1080*/  ISETP.NE.AND P0, PT, R22, RZ, PT ;  /* 0x000000ff1600720c */ /* 0x000fc60003f05270 */
[----:B------:R-:W-:Y:S04]  /*1090*/  LDGSTS.E.BYPASS.128 [R0+0x6800], desc[UR20][R8.64+0x80], P6 ;  /* 0x0680008008007fae */ /* 0x000fe8000b101c54 */
[----:B------:R-:W-:Y:S04]  /*10a0*/  LDGSTS.E.BYPASS.128 [R0+0x6c00], desc[UR20][R10.64+0x80], P5 ;  /* 0x06c000800a007fae */ /* 0x000fe8000a901c54 */
[----:B------:R-:W-:Y:S04]  /*10b0*/  LDGSTS.E.BYPASS.128 [R0+0x7000], desc[UR20][R14.64+0x80], P4 ;  /* 0x070000800e007fae */ /* 0x000fe8000a101c54 */
[----:B------:R-:W-:Y:S04]  /*10c0*/  LDGSTS.E.BYPASS.128 [R0+0x7400], desc[UR20][R16.64+0x80], P3 ;  /* 0x0740008010007fae */ /* 0x000fe80009901c54 */
[----:B------:R-:W-:Y:S01]  /*10d0*/  LDGSTS.E.BYPASS.128 [R0+0x7800], desc[UR20][R18.64+0x80], P1 ;  /* 0x0780008012007fae */ /* 0x000fe20008901c54 */
[----:B------:R-:W-:-:S03]  /*10e0*/  PLOP3.LUT P1, PT, PT, PT, UP0, 0x80, 0x0 ;  /* 0x000000000000781c */ /* 0x000fc60003f2f008 */
[----:B------:R1:W-:Y:S04]  /*10f0*/  LDGSTS.E.BYPASS.128 [R0+0x7c00], desc[UR20][R2.64+0x80], P2 ;  /* 0x07c0008002007fae */ /* 0x0003e80009101c54 */
[----:B------:R-:W0:Y:S01]  /*1100*/  LDGDEPBAR ;  /* 0x00000000000079af */ /* 0x000e220000000000 */
[----:B-1----:R-:W-:-:S05]  /*1110*/  IMAD R2, R194, 0x40, R30 ;  /* 0x00000040c2027824 */ /* 0x002fca00078e021e */
[----:B------:R-:W-:Y:S05]  /*1120*/  @P1 BRA `(.L_x_0) ;  /* 0x0000000000901947 */ /* 0x000fea0003800000 */
[----:B------:R-:W-:Y:S02]  /*1130*/  LOP3.LUT R0, R5, 0x6, RZ, 0xc0, !PT ;  /* 0x0000000605007812 */ /* 0x000fe400078ec0ff */
[----:B------:R-:W-:Y:S02]  /*1140*/  CS2R R180, SRZ ;  /* 0x0000000000b47805 */ /* 0x000fe4000001ff00 */
[----:B------:R-:W-:Y:S02]  /*1150*/  CS2R R182, SRZ ;  /* 0x0000000000b67805 */ /* 0x000fe4000001ff00 */
[----:B------:R-:W-:Y:S02]  /*1160*/  CS2R R72, SRZ ;  /* 0x0000000000487805 */ /* 0x000fe4000001ff00 */
[----:B------:R-:W-:Y:S01]  /*1170*/  CS2R R74, SRZ ;  /* 0x00000000004a7805 */ /* 0x000fe2000001ff00 */
[----:B------:R1:W-:Y:S01]  /*1180*/  STL [R1], R0 ;  /* 0x0000000001007387 */ /* 0x0003e20000100800 */
[----:B------:R-:W-:-:S02]  /*1190*/  CS2R R76, SRZ ;  /* 0x00000000004c7805 */ /* 0x000fc4000001ff00 */
[----:B------:R-:W-:Y:S02]  /*11a0*/  CS2R R78, SRZ ;  /* 0x00000000004e7805 */ /* 0x000fe4000001ff00 */
[----:B------:R-:W-:Y:S02]  /*11b0*/  CS2R R176, SRZ ;  /* 0x0000000000b07805 */ /* 0x000fe4000001ff00 */
[----:B------:R-:W-:Y:S02]  /*11c0*/  CS2R R178, SRZ ;  /* 0x0000000000b27805 */ /* 0x000fe4000001ff00 */
[----:B------:R-:W-:Y:S02]  /*11d0*/  CS2R R24, SRZ ;  /* 0x0000000000187805 */ /* 0x000fe4000001ff00 */
[----:B------:R-:W-:Y:S02]  /*11e0*/  CS2R R26, SRZ ;  /* 0x00000000001a7805 */ /* 0x000fe4000001ff00 */
        /* <DEDUP_REMOVED lines=21> */
[----:B------:R-:W-:Y:S01]  /*1340*/  CS2R R70, SRZ ;  /* 0x0000000000467805 */ /* 0x000fe2000001ff00 */
[----:B------:R-:W-:Y:S01]  /*1350*/  USHF.L.U32 UR22, UR16, 0x4, URZ ;  /* 0x0000000410167899 */ /* 0x000fe2000800063f */
[----:B-1----:R-:W-:Y:S11]  /*1360*/  BRA `(.L_x_1) ;  /* 0x0000004800407947 */ /* 0x002ff60003800000 */
.L_x_0:
[----:B------:R-:W-:Y:S01]  /*1370*/  LOP3.LUT R2, R5, 0x6, RZ, 0xc0, !PT ;  /* 0x0000000605027812 */ /* 0x000fe200078ec0ff */
[--C-:B------:R-:W-:Y:S01]  /*1380*/  IMAD.IADD R22, R4, 0x1, R31.reuse ;  /* 0x0000000104167824 */ /* 0x100fe200078e021f */
[C---:B------:R-:W-:Y:S01]  /*1390*/  LOP3.LUT R16, R80.reuse, 0x8, RZ, 0xc0, !PT ;  /* 0x0000000850107812 */ /* 0x040fe200078ec0ff */
[----:B------:R-:W-:Y:S01]  /*13a0*/  VIADD R241, R251, UR19 ;  /* 0x00000013fbf17c36 */ /* 0x000fe20008000000 */
[C---:B------:R-:W-:Y:S01]  /*13b0*/  LOP3.LUT R14, R80.reuse, 0x10, RZ, 0xc0, !PT ;  /* 0x00000010500e7812 */ /* 0x040fe200078ec0ff */
[----:B------:R1:W-:Y:S01]  /*13c0*/  STL [R1], R2 ;  /* 0x0000000201007387 */ /* 0x0003e20000100800 */
[----:B------:R-:W-:Y:S01]  /*13d0*/  LOP3.LUT R4, R80, 0x3, RZ, 0xc0, !PT ;  /* 0x0000000350047812 */ /* 0x000fe200078ec0ff */
[----:B------:R-:W-:Y:S01]  /*13e0*/  IMAD.WIDE.U32 R6, R241, 0x2000, RZ ;  /* 0x00002000f1067825 */ /* 0x000fe200078e00ff */
[----:B------:R-:W-:Y:S01]  /*13f0*/  ISETP.NE.AND P1, PT, R13, RZ, PT ;  /* 0x000000ff0d00720c */ /* 0x000fe20003f25270 */
[----:B------:R-:W-:Y:S01]  /*1400*/  USHF.R.U32.HI UR6, URZ, 0x5, UR17 ;  /* 0x000000053f067899 */ /* 0x000fe20008011611 */
[----:B------:R-:W-:Y:S01]  /*1410*/  LOP3.LUT R229, R241, 0x20, RZ, 0xfc, !PT ;  /* 0x00000020f1e57812 */ /* 0x000fe200078efcff */
[----:B------:R-:W-:Y:S01]  /*1420*/  IMAD.SHL.U32 R15, R14, 0x8, RZ ;  /* 0x000000080e0f7824 */ /* 0x000fe200078e00ff */
[----:B------:R-:W-:Y:S01]  /*1430*/  SEL R8, RZ, 0x120, !P1 ;  /* 0x00000120ff087807 */ /* 0x000fe20004800000 */
[----:B------:R-:W-:Y:S01]  /*1440*/  IMAD R3, R4, 0x48, RZ ;  /* 0x0000004804037824 */ /* 0x000fe200078e02ff */
[----:B------:R-:W-:Y:S01]  /*1450*/  UIMAD UR6, UR6, UR4, URZ ;  /* 0x00000004060672a4 */ /* 0x000fe2000f8e023f */
[----:B-1----:R-:W-:Y:S01]  /*1460*/  IMAD R2, R16, 0x8, R2 ;  /* 0x0000000810027824 */ /* 0x002fe200078e0202 */
[----:B------:R-:W-:Y:S01]  /*1470*/  USHF.L.U32 UR7, UR8, 0x7, URZ ;  /* 0x0000000708077899 */ /* 0x000fe2000800063f */
[----:B------:R-:W-:Y:S01]  /*1480*/  IMAD.WIDE.U32 R4, R4, 0x10, RZ ;  /* 0x0000001004047825 */ /* 0x000fe200078e00ff */
[----:B------:R-:W-:Y:S01]  /*1490*/  LOP3.LUT R17, R8, R3, RZ, 0x3c, !PT ;  /* 0x0000000308117212 */ /* 0x000fe200078e3cff */
[----:B------:R-:W-:Y:S01]  /*14a0*/  USHF.L.U32 UR6, UR6, 0xc, URZ ;  /* 0x0000000c06067899 */ /* 0x000fe2000800063f */
[----:B------:R-:W-:Y:S01]  /*14b0*/  IADD3 R31, R15, R2, R31 ;  /* 0x000000020f1f7210 */ /* 0x000fe20007ffe01f */
[C---:B------:R-:W-:Y:S01]  /*14c0*/  VIADD R224, R241.reuse, 0x30 ;  /* 0x00000030f1e07836 */ /* 0x040fe20000000000 */
[-C--:B------:R-:W-:Y:S01]  /*14d0*/  LOP3.LUT R243, R6, R4.reuse, RZ, 0xfc, !PT ;  /* 0x0000000406f37212 */ /* 0x080fe200078efcff */
[----:B------:R-:W-:Y:S01]  /*14e0*/  VIADD R234, R241, 0x10 ;  /* 0x00000010f1ea7836 */ /* 0x000fe20000000000 */
[-C--:B------:R-:W-:Y:S01]  /*14f0*/  LOP3.LUT R242, R7, R5.reuse, RZ, 0xfc, !PT ;  /* 0x0000000507f27212 */ /* 0x080fe200078efcff */
[C---:B------:R-:W-:Y:S01]  /*1500*/  IMAD.WIDE.U32 R2, R224.reuse, 0x2000, RZ ;  /* 0x00002000e0027825 */ /* 0x040fe200078e00ff */
[----:B------:R-:W-:Y:S01]  /*1510*/  ULOP3.LUT UR6, UR6, UR7, URZ, 0xfc, !UPT ;  /* 0x0000000706067292 */ /* 0x000fe2000f8efc3f */
[----:B------:R-:W-:Y:S01]  /*1520*/  CS2R R40, SRZ ;  /* 0x0000000000287805 */ /* 0x000fe2000001ff00 */
[----:B------:R-:W-:Y:S01]  /*1530*/  USHF.R.S32.HI UR9, URZ, 0x1f, UR15 ;  /* 0x0000001f3f097899 */ /* 0x000fe2000801140f */
[----:B------:R-:W-:Y:S01]  /*1540*/  IMAD.WIDE.U32 R6, R224, 0x1000, RZ ;  /* 0x00001000e0067825 */ /* 0x000fe200078e00ff */
[----:B------:R-:W-:Y:S01]  /*1550*/  LOP3.LUT R226, R2, R4, RZ, 0xfc, !PT ;  /* 0x0000000402e27212 */ /* 0x000fe200078efcff */
[----:B------:R-:W-:Y:S01]  /*1560*/  UIADD3 UR7, UP0, UR12, UR6, URZ ;  /* 0x000000060c077290 */ /* 0x000fe2000ff1e03f */
[----:B------:R-:W-:Y:S01]  /*1570*/  LOP3.LUT R225, R3, R5, RZ, 0xfc, !PT ;  /* 0x0000000503e17212 */ /* 0x000fe200078efcff */
[----:B------:R-:W-:Y:S01]  /*1580*/  IMAD.WIDE.U32 R2, R229, 0x1000, RZ ;  /* 0x00001000e5027825 */ /* 0x000fe200078e00ff */
[----:B------:R-:W-:Y:S01]  /*1590*/  LOP3.LUT R26, R6, 0x18, R81, 0xf8, !PT ;  /* 0x00000018061a7812 */ /* 0x000fe200078ef851 */
[----:B------:R-:W-:-:S02]  /*15a0*/  USHF.R.S32.HI UR19, URZ, 0x1f, UR6 ;  /* 0x0000001f3f137899 */ /* 0x000fc40008011406 */
[----:B------:R-:W-:Y:S01]  /*15b0*/  LOP3.LUT R22, R22, UR6, RZ, 0xfc, !PT ;  /* 0x0000000616167c12 */ /* 0x000fe2000f8efcff */
[----:B------:R-:W-:Y:S01]  /*15c0*/  IMAD.WIDE.U32 R8, R229, 0x2000, RZ ;  /* 0x00002000e5087825 */ /* 0x000fe200078e00ff */
[----:B------:R-:W-:Y:S01]  /*15d0*/  IADD3 R26, P2, R26, UR12, RZ ;  /* 0x0000000c1a1a7c10 */ /* 0x000fe2000ff5e0ff */
[----:B------:R-:W-:Y:S01]  /*15e0*/  USHF.L.U32 UR22, UR7, 0x1, URZ ;  /* 0x0000000107167899 */ /* 0x000fe2000800063f */
[--C-:B------:R-:W-:Y:S01]  /*15f0*/  LOP3.LUT R24, R2, 0x18, R81.reuse, 0xf8, !PT ;  /* 0x0000001802187812 */ /* 0x100fe200078ef851 */
[----:B------:R-:W-:Y:S01]  /*1600*/  IMAD.WIDE.U32 R10, R234, 0x2000, RZ ;  /* 0x00002000ea0a7825 */ /* 0x000fe200078e00ff */
[----:B------:R-:W-:Y:S01]  /*1610*/  SHF.R.S32.HI R2, RZ, 0x1, R80 ;  /* 0x00000001ff027819 */ /* 0x000fe20000011450 */
[----:B------:R-:W-:Y:S01]  /*1620*/  ULDC.64 UR26, c[0x0][0x218] ;  /* 0x00008600001a7ab9 */ /* 0x000fe20000000a00 */
[-C--:B------:R-:W-:Y:S01]  /*1630*/  LOP3.LUT R231, R8, R4.reuse, RZ, 0xfc, !PT ;  /* 0x0000000408e77212 */ /* 0x080fe200078efcff */
[----:B------:R-:W-:Y:S01]  /*1640*/  IMAD.U32 R8, RZ, RZ, UR22 ;  /* 0x00000016ff087e24 */ /* 0x000fe2000f8e00ff */
[-C--:B------:R-:W-:Y:S01]  /*1650*/  LOP3.LUT R230, R9, R5.reuse, RZ, 0xfc, !PT ;  /* 0x0000000509e67212 */ /* 0x080fe200078efcff */
[----:B------:R-:W-:Y:S01]  /*1660*/  IMAD.SHL.U32 R6, R80, 0x20, RZ ;  /* 0x0000002050067824 */ /* 0x000fe200078e00ff */
[----:B------:R-:W-:Y:S01]  /*1670*/  LOP3.LUT R236, R10, R4, RZ, 0xfc, !PT ;  /* 0x000000040aec7212 */ /* 0x000fe200078efcff */
[----:B------:R-:W-:Y:S01]  /*1680*/  USHF.L.U64.HI UR9, UR15, 0x2, UR9 ;  /* 0x000000020f097899 */ /* 0x000fe20008010209 */
[----:B------:R-:W-:Y:S01]  /*1690*/  LOP3.LUT R235, R11, R5, RZ, 0xfc, !PT ;  /* 0x000000050beb7212 */ /* 0x000fe200078efcff */
[----:B------:R-:W-:Y:S01]  /*16a0*/  IMAD.WIDE.U32 R4, R234, 0x1000, RZ ;  /* 0x00001000ea047825 */ /* 0x000fe200078e00ff */
[----:B------:R-:W-:Y:S01]  /*16b0*/  IADD3.X R29, R7, UR18, RZ, P2, !PT ;  /* 0x00000012071d7c10 */ /* 0x000fe200097fe4ff */
[----:B------:R-:W-:Y:S01]  /*16c0*/  USHF.L.U32 UR22, UR16, 0x4, URZ ;  /* 0x0000000410167899 */ /* 0x000fe2000800063f */
[----:B------:R-:W-:Y:S01]  /*16d0*/  IADD3 R24, P2, R24, UR12, RZ ;  /* 0x0000000c18187c10 */ /* 0x000fe2000ff5e0ff */
[----:B------:R-:W-:Y:S01]  /*16e0*/  UIADD3 UR17, UR13, 0xba00, URZ ;  /* 0x0000ba000d117890 */ /* 0x000fe2000fffe03f */
[----:B------:R-:W-:Y:S01]  /*16f0*/  SGXT R2, R2, 0x1 ;  /* 0x000000010202781a */ /* 0x000fe20000000200 */
[----:B------:R-:W-:Y:S01]  /*1700*/  USHF.R.U32.HI UR24, URZ, 0x1, UR16 ;  /* 0x000000013f187899 */ /* 0x000fe20008011610 */
[----:B------:R-:W-:Y:S01]  /*1710*/  IADD3.X R27, R3, UR18, RZ, P2, !PT ;  /* 0x00000012031b7c10 */ /* 0x000fe200097fe4ff */
[----:B------:R-:W-:Y:S01]  /*1720*/  VIADD R31, R31, UR22 ;  /* 0x000000161f1f7c36 */ /* 0x000fe20008000000 */
[----:B------:R-:W-:Y:S01]  /*1730*/  LOP3.LUT R7, R2, 0x48, RZ, 0xc0, !PT ;  /* 0x0000004802077812 */ /* 0x000fe200078ec0ff */
[----:B------:R-:W-:Y:S01]  /*1740*/  IMAD.WIDE.U32 R2, R241, 0x1000, RZ ;  /* 0x00001000f1027825 */ /* 0x000fe200078e00ff */
[----:B------:R-:W-:Y:S01]  /*1750*/  LOP3.LUT R20, R4, 0x18, R81, 0xf8, !PT ;  /* 0x0000001804147812 */ /* 0x000fe200078ef851 */
[----:B------:R-:W-:Y:S01]  /*1760*/  UIADD3 UR25, UR13, 0x9000, URZ ;  /* 0x000090000d197890 */ /* 0x000fe2000fffe03f */
[----:B------:R-:W-:Y:S01]  /*1770*/  LOP3.LUT R6, R7, 0x20, R6, 0xf8, !PT ;  /* 0x0000002007067812 */ /* 0x000fe200078ef806 */
[----:B------:R-:W-:Y:S01]  /*1780*/  IMAD R7, R16, 0x40, R17 ;  /* 0x0000004010077824 */ /* 0x000fe200078e0211 */
[----:B------:R-:W-:Y:S01]  /*1790*/  IADD3 R20, P2, R20, UR12, RZ ;  /* 0x0000000c14147c10 */ /* 0x000fe2000ff5e0ff */
[----:B------:R-:W-:Y:S01]  /*17a0*/  IMAD.SHL.U32 R10, R14, 0x20, RZ ;  /* 0x000000200e0a7824 */ /* 0x000fe200078e00ff */
[--C-:B------:R-:W-:Y:S01]  /*17b0*/  LOP3.LUT R11, R2, 0x18, R81.reuse, 0xf8, !PT ;  /* 0x00000018020b7812 */ /* 0x100fe200078ef851 */
[----:B------:R-:W-:Y:S01]  /*17c0*/  IMAD.U32 R213, RZ, RZ, UR24 ;  /* 0x00000018ffd57e24 */ /* 0x000fe2000f8e00ff */
[----:B------:R-:W-:Y:S01]  /*17d0*/  IADD3.X R25, R5, UR18, RZ, P2, !PT ;  /* 0x0000001205197c10 */ /* 0x000fe200097fe4ff */
[----:B------:R-:W-:Y:S01]  /*17e0*/  IMAD.U32 R35, RZ, RZ, UR6 ;  /* 0x00000006ff237e24 */ /* 0x000fe2000f8e00ff */
[----:B------:R-:W-:Y:S01]  /*17f0*/  IADD3 R11, P2, R11, UR12, RZ ;  /* 0x0000000c0b0b7c10 */ /* 0x000fe2000ff5e0ff */
[----:B------:R-:W-:Y:S01]  /*1800*/  IMAD.SHL.U32 R249, R22, 0x2, RZ ;  /* 0x0000000216f97824 */ /* 0x000fe200078e00ff */
[----:B------:R-:W-:-:S02]  /*1810*/  LOP3.LUT R2, R15, 0x140, R81, 0xf8, !PT ;  /* 0x000001400f027812 */ /* 0x000fc400078ef851 */
[----:B------:R-:W-:Y:S02]  /*1820*/  CS2R R42, SRZ ;  /* 0x00000000002a7805 */ /* 0x000fe4000001ff00 */
[----:B------:R-:W-:Y:S01]  /*1830*/  IADD3.X R18, R3, UR18, RZ, P2, !PT ;  /* 0x0000001203127c10 */ /* 0x000fe200097fe4ff */
[----:B------:R-:W-:Y:S01]  /*1840*/  UIADD3.X UR18, UR18, UR19, URZ, UP0, !UPT ;  /* 0x0000001312127290 */ /* 0x000fe200087fe43f */
[----:B------:R-:W-:Y:S02]  /*1850*/  SEL R3, RZ, 0x90, !P1 ;  /* 0x00000090ff037807 */ /* 0x000fe40004800000 */
[----:B------:R-:W-:Y:S02]  /*1860*/  CS2R R48, SRZ ;  /* 0x0000000000307805 */ /* 0x000fe4000001ff00 */
[----:B------:R-:W-:Y:S01]  /*1870*/  IADD3 R226, P1, P2, R226, UR26, R8 ;  /* 0x0000001ae2e27c10 */ /* 0x000fe2000fa3e008 */
[----:B------:R-:W-:Y:S01]  /*1880*/  USHF.L.U64.HI UR7, UR7, 0x1, UR18 ;  /* 0x0000000107077899 */ /* 0x000fe20008010212 */
[----:B------:R-:W-:Y:S01]  /*1890*/  SHF.R.U32.HI R4, RZ, 0x1, R14 ;  /* 0x00000001ff047819 */ /* 0x000fe2000001160e */
[----:B------:R-:W-:Y:S01]  /*18a0*/  ULOP3.LUT UR18, UR14, 0x3ff80000, URZ, 0xc0, !UPT ;  /* 0x3ff800000e127892 */ /* 0x000fe2000f8ec03f */
[----:B------:R-:W-:-:S02]  /*18b0*/  LOP3.LUT R33, R2, R33, RZ, 0xfc, !PT ;  /* 0x0000002102217212 */ /* 0x000fc400078efcff */
[----:B------:R-:W-:Y:S02]  /*18c0*/  CS2R R50, SRZ ;  /* 0x0000000000327805 */ /* 0x000fe4000001ff00 */
[----:B------:R-:W-:Y:S01]  /*18d0*/  LOP3.LUT R5, R6, R3, RZ, 0xfc, !PT ;  /* 0x0000000306057212 */ /* 0x000fe200078efcff */
[----:B------:R-:W-:Y:S01]  /*18e0*/  IMAD.U32 R9, RZ, RZ, UR7 ;  /* 0x00000007ff097e24 */ /* 0x000fe2000f8e00ff */
[----:B------:R-:W-:Y:S01]  /*18f0*/  USHF.L.U32 UR7, UR15, 0x2, URZ ;  /* 0x000000020f077899 */ /* 0x000fe2000800063f */
[----:B------:R-:W-:Y:S01]  /*1900*/  IMAD.U32 R3, RZ, RZ, UR9 ;  /* 0x00000009ff037e24 */ /* 0x000fe2000f8e00ff */
[----:B------:R-:W-:Y:S01]  /*1910*/  LOP3.LUT R7, R7, R4, RZ, 0x3c, !PT ;  /* 0x0000000407077212 */ /* 0x000fe200078e3cff */
[----:B------:R-:W-:Y:S01]  /*1920*/  IMAD.U32 R6, RZ, RZ, UR16 ;  /* 0x00000010ff067e24 */ /* 0x000fe2000f8e00ff */
[----:B------:R-:W-:Y:S01]  /*1930*/  IADD3.X R225, R225, UR27, R9, P1, P2 ;  /* 0x0000001be1e17c10 */ /* 0x000fe20008fe4409 */
[C---:B------:R-:W-:Y:S01]  /*1940*/  IMAD R5, R16.reuse, 0x20, R5 ;  /* 0x0000002010057824 */ /* 0x040fe200078e0205 */
[----:B------:R-:W-:Y:S01]  /*1950*/  IADD3 R231, P1, P2, R231, UR26, R8 ;  /* 0x0000001ae7e77c10 */ /* 0x000fe2000fa3e008 */
[----:B------:R-:W-:Y:S01]  /*1960*/  IMAD.U32 R2, RZ, RZ, UR7 ;  /* 0x00000007ff027e24 */ /* 0x000fe2000f8e00ff */
[----:B------:R-:W-:Y:S01]  /*1970*/  USHF.L.U32 UR7, UR8, 0x2, URZ ;  /* 0x0000000208077899 */ /* 0x000fe2000800063f */
[----:B------:R-:W-:Y:S01]  /*1980*/  IADD3 R13, R16, UR17, R13 ;  /* 0x00000011100d7c10 */ /* 0x000fe2000fffe00d */
[----:B------:R-:W-:Y:S01]  /*1990*/  IMAD.IADD R23, R5, 0x1, R10 ;  /* 0x0000000105177824 */ /* 0x000fe200078e020a */
[----:B------:R-:W-:Y:S01]  /*19a0*/  IADD3.X R230, R230, UR27, R9, P1, P2 ;  /* 0x0000001be6e67c10 */ /* 0x000fe20008fe4409 */
[----:B------:R-:W-:Y:S01]  /*19b0*/  IMAD.WIDE.U32 R2, R21, 0x80, R2 ;  /* 0x0000008015027825 */ /* 0x000fe200078e0002 */
[--C-:B------:R-:W-:Y:S01]  /*19c0*/  IADD3 R236, P1, P2, R236, UR26, R8.reuse ;  /* 0x0000001aecec7c10 */ /* 0x100fe2000fa3e008 */
[----:B------:R-:W-:Y:S01]  /*19d0*/  USHF.R.S32.HI UR15, URZ, 0x1f, UR5 ;  /* 0x0000001f3f0f7899 */ /* 0x000fe20008011405 */
[----:B------:R-:W-:Y:S01]  /*19e0*/  LEA R252, R251, UR17, 0x2 ;  /* 0x00000011fbfc7c11 */ /* 0x000fe2000f8e10ff */
[----:B------:R-:W-:Y:S01]  /*19f0*/  IMAD R21, R6, 0x20, R7 ;  /* 0x0000002006157824 */ /* 0x000fe200078e0207 */
[----:B------:R-:W-:Y:S01]  /*1a00*/  LOP3.LUT R6, R31, 0x100, RZ, 0x3c, !PT ;  /* 0x000001001f067812 */ /* 0x000fe200078e3cff */
[----:B------:R-:W-:Y:S01]  /*1a10*/  IMAD.U32 R81, RZ, RZ, UR7 ;  /* 0x00000007ff517e24 */ /* 0x000fe2000f8e00ff */
[----:B------:R-:W-:Y:S01]  /*1a20*/  IADD3.X R235, R235, UR27, R9, P1, P2 ;  /* 0x0000001bebeb7c10 */ /* 0x000fe20008fe4409 */
[----:B------:R-:W-:Y:S01]  /*1a30*/  ULDC.64 UR16, c[0x0][0x230] ;  /* 0x00008c0000107ab9 */ /* 0x000fe20000000a00 */
[----:B------:R-:W-:Y:S01]  /*1a40*/  IADD3 R243, P1, P2, R243, UR26, R8 ;  /* 0x0000001af3f37c10 */ /* 0x000fe2000fa3e008 */
[----:B------:R-:W-:Y:S01]  /*1a50*/  IMAD.IADD R13, R14, 0x1, R13 ;  /* 0x000000010e0d7824 */ /* 0x000fe200078e020d */
[----:B------:R-:W-:Y:S01]  /*1a60*/  LOP3.LUT R8, R31, 0x108, RZ, 0x3c, !PT ;  /* 0x000001081f087812 */ /* 0x000fe200078e3cff */
[C---:B------:R-:W-:Y:S01]  /*1a70*/  IMAD R252, R213.reuse, 0x4, R252 ;  /* 0x00000004d5fc7824 */ /* 0x040fe200078e02fc */
[----:B------:R-:W-:Y:S01]  /*1a80*/  SHF.R.U32.HI R7, RZ, 0x2, R6 ;  /* 0x00000002ff077819 */ /* 0x000fe20000011606 */
[----:B------:R-:W-:Y:S01]  /*1a90*/  IMAD R213, R213, 0x4, R13 ;  /* 0x00000004d5d57824 */ /* 0x000fe200078e020d */
[----:B------:R-:W-:Y:S01]  /*1aa0*/  IADD3.X R242, R242, UR27, R9, P1, P2 ;  /* 0x0000001bf2f27c10 */ /* 0x000fe20008fe4409 */
[----:B------:R-:W-:Y:S01]  /*1ab0*/  ULDC.64 UR6, c[0x0][0x210] ;  /* 0x0000840000067ab9 */ /* 0x000fe20000000a00 */
[----:B------:R-:W-:Y:S01]  /*1ac0*/  SHF.R.U32.HI R9, RZ, 0x2, R8 ;  /* 0x00000002ff097819 */ /* 0x000fe20000011608 */
[----:B------:R-:W-:Y:S01]  /*1ad0*/  ULDC.64 UR26, c[0x0][0x220] ;  /* 0x00008800001a7ab9 */ /* 0x000fe20000000a00 */
[----:B------:R-:W-:Y:S01]  /*1ae0*/  IADD3 R81, P1, P2, R2, UR16, R81 ;  /* 0x0000001002517c10 */ /* 0x000fe2000fa3e051 */
[----:B------:R-:W-:Y:S01]  /*1af0*/  ULEA.HI UR15, UR15, UR5, URZ, 0x6 ;  /* 0x000000050f0f7291 */ /* 0x000fe2000f8f303f */
[----:B------:R-:W-:-:S02]  /*1b00*/  LOP3.LUT R7, R7, 0x3ffffff8, RZ, 0xc0, !PT ;  /* 0x3ffffff807077812 */ /* 0x000fc400078ec0ff */
[----:B------:R-:W-:Y:S02]  /*1b10*/  CS2R R52, SRZ ;  /* 0x0000000000347805 */ /* 0x000fe4000001ff00 */
[----:B------:R-:W-:Y:S01]  /*1b20*/  SHF.R.U32.HI R2, RZ, 0x2, R31 ;  /* 0x00000002ff027819 */ /* 0x000fe2000001161f */
[----:B------:R-:W-:Y:S01]  /*1b30*/  USHF.R.S32.HI UR15, URZ, 0x6, UR15 ;  /* 0x000000063f0f7899 */ /* 0x000fe2000801140f */
[----:B------:R-:W-:Y:S01]  /*1b40*/  LOP3.LUT R9, R9, 0x3ffffff8, RZ, 0xc0, !PT ;  /* 0x3ffffff809097812 */ /* 0x000fe200078ec0ff */
[----:B------:R-:W-:Y:S01]  /*1b50*/  IMAD.IADD R15, R6, 0x1, R7 ;  /* 0x00000001060f7824 */ /* 0x000fe200078e0207 */
[----:B------:R-:W-:Y:S01]  /*1b60*/  IADD3.X R82, R3, UR17, RZ, P1, P2 ;  /* 0x0000001103527c10 */ /* 0x000fe20008fe44ff */
[----:B------:R-:W-:Y:S01]  /*1b70*/  ULDC.64 UR16, c[0x0][0x228] ;  /* 0x00008a0000107ab9 */ /* 0x000fe20000000a00 */
[----:B------:R-:W-:Y:S01]  /*1b80*/  LOP3.LUT R14, R5, UR22, R4, 0xde, !PT ;  /* 0x00000016050e7c12 */ /* 0x000fe2000f8ede04 */
[----:B------:R-:W-:Y:S01]  /*1b90*/  IMAD.IADD R16, R8, 0x1, R9 ;  /* 0x0000000108107824 */ /* 0x000fe200078e0209 */
[----:B------:R-:W-:Y:S01]  /*1ba0*/  LOP3.LUT R3, R31, 0x8, RZ, 0x3c, !PT ;  /* 0x000000081f037812 */ /* 0x000fe200078e3cff */
[----:B------:R-:W-:Y:S01]  /*1bb0*/  IMAD.SHL.U32 R8, R11, 0x2, RZ ;  /* 0x000000020b087824 */ /* 0x000fe200078e00ff */
[----:B------:R-:W-:Y:S01]  /*1bc0*/  LOP3.LUT R2, R2, 0x1ffffff8, RZ, 0xc0, !PT ;  /* 0x1ffffff802027812 */ /* 0x000fe200078ec0ff */
[----:B------:R-:W-:Y:S01]  /*1bd0*/  IMAD.SHL.U32 R4, R24, 0x2, RZ ;  /* 0x0000000218047824 */ /* 0x000fe200078e00ff */
[----:B------:R-:W-:Y:S01]  /*1be0*/  LOP3.LUT R17, R17, 0x8, R80, 0x78, !PT ;  /* 0x0000000811117812 */ /* 0x000fe200078e7850 */
[----:B------:R-:W-:Y:S01]  /*1bf0*/  IMAD.SHL.U32 R6, R20, 0x2, RZ ;  /* 0x0000000214067824 */ /* 0x000fe200078e00ff */
[----:B------:R-:W-:-:S02]  /*1c00*/  LOP3.LUT R5, R31, 0x10, RZ, 0x3c, !PT ;  /* 0x000000101f057812 */ /* 0x000fc400078e3cff */
[----:B------:R-:W-:Y:S02]  /*1c10*/  CS2R R54, SRZ ;  /* 0x0000000000367805 */ /* 0x000fe4000001ff00 */
[----:B------:R-:W-:Y:S02]  /*1c20*/  LOP3.LUT R7, R31, 0x18, RZ, 0x3c, !PT ;  /* 0x000000181f077812 */ /* 0x000fe400078e3cff */
[----:B------:R-:W-:Y:S02]  /*1c30*/  CS2R R44, SRZ ;  /* 0x00000000002c7805 */ /* 0x000fe4000001ff00 */
[----:B------:R-:W-:Y:S01]  /*1c40*/  SHF.L.U64.HI R9, R11, 0x1, R18 ;  /* 0x000000010b097819 */ /* 0x000fe20000010212 */
[C---:B------:R-:W-:Y:S01]  /*1c50*/  IMAD.IADD R11, R2.reuse, 0x1, R3 ;  /* 0x00000001020b7824 */ /* 0x040fe200078e0203 */
[----:B------:R-:W-:Y:S01]  /*1c60*/  LOP3.LUT R80, R17, UR24, R10, 0x36, !PT ;  /* 0x0000001811507c12 */ /* 0x000fe2000f8e360a */
[----:B------:R-:W-:Y:S01]  /*1c70*/  IMAD.IADD R13, R2, 0x1, R5 ;  /* 0x00000001020d7824 */ /* 0x000fe200078e0205 */
[----:B------:R-:W-:Y:S01]  /*1c80*/  SHF.L.U64.HI R3, R26, 0x1, R29 ;  /* 0x000000011a037819 */ /* 0x000fe2000001021d */
[----:B------:R-:W-:Y:S01]  /*1c90*/  IMAD.IADD R19, R2, 0x1, R7 ;  /* 0x0000000102137824 */ /* 0x000fe200078e0207 */
[----:B------:R-:W-:Y:S01]  /*1ca0*/  SHF.L.U64.HI R5, R24, 0x1, R27 ;  /* 0x0000000118057819 */ /* 0x000fe2000001021b */
[C---:B------:R-:W-:Y:S01]  /*1cb0*/  IMAD.IADD R10, R31.reuse, 0x1, R2 ;  /* 0x000000011f0a7824 */ /* 0x040fe200078e0202 */
[----:B------:R-:W-:Y:S01]  /*1cc0*/  SHF.L.U64.HI R7, R20, 0x1, R25 ;  /* 0x0000000114077819 */ /* 0x000fe20000010219 */
[----:B------:R-:W-:Y:S01]  /*1cd0*/  IMAD.SHL.U32 R2, R26, 0x2, RZ ;  /* 0x000000021a027824 */ /* 0x000fe200078e00ff */
[----:B------:R-:W-:Y:S01]  /*1ce0*/  LOP3.LUT R17, R31, 0x110, RZ, 0x3c, !PT ;  /* 0x000001101f117812 */ /* 0x000fe200078e3cff */
[----:B------:R-:W-:Y:S01]  /*1cf0*/  IMAD.WIDE R4, R35, 0x2, R4 ;  /* 0x0000000223047825 */ /* 0x000fe200078e0204 */
[----:B------:R-:W-:-:S02]  /*1d00*/  LOP3.LUT R31, R31, 0x118, RZ, 0x3c, !PT ;  /* 0x000001181f1f7812 */ /* 0x000fc400078e3cff */
[----:B------:R-:W-:Y:S02]  /*1d10*/  CS2R R46, SRZ ;  /* 0x00000000002e7805 */ /* 0x000fe4000001ff00 */
[----:B------:R-:W-:Y:S01]  /*1d20*/  SHF.R.U32.HI R18, RZ, 0x2, R17 ;  /* 0x00000002ff127819 */ /* 0x000fe20000011611 */
[C---:B------:R-:W-:Y:S01]  /*1d30*/  IMAD.WIDE R2, R35.reuse, 0x2, R2 ;  /* 0x0000000223027825 */ /* 0x040fe200078e0202 */
[----:B------:R-:W-:Y:S02]  /*1d40*/  SHF.R.U32.HI R20, RZ, 0x2, R31 ;  /* 0x00000002ff147819 */ /* 0x000fe4000001161f */
[----:B------:R-:W-:Y:S02]  /*1d50*/  CS2R R56, SRZ ;  /* 0x0000000000387805 */ /* 0x000fe4000001ff00 */
[----:B------:R-:W-:Y:S01]  /*1d60*/  LOP3.LUT R18, R18, 0x3ffffff8, RZ, 0xc0, !PT ;  /* 0x3ffffff812127812 */ /* 0x000fe200078ec0ff */
[----:B------:R-:W-:Y:S01]  /*1d70*/  IMAD.WIDE R6, R35, 0x2, R6 ;  /* 0x0000000223067825 */ /* 0x000fe200078e0206 */
[----:B------:R-:W-:-:S02]  /*1d80*/  IADD3 R228, P1, R2, UR16, RZ ;  /* 0x0000001002e47c10 */ /* 0x000fc4000ff3e0ff */
[----:B------:R-:W-:Y:S02]  /*1d90*/  CS2R R58, SRZ ;  /* 0x00000000003a7805 */ /* 0x000fe4000001ff00 */
[----:B------:R-:W-:Y:S01]  /*1da0*/  SHF.R.U32.HI R2, RZ, 0x2, R33 ;  /* 0x00000002ff027819 */ /* 0x000fe20000011621 */
[----:B------:R-:W-:Y:S01]  /*1db0*/  IMAD.WIDE R8, R35, 0x2, R8 ;  /* 0x0000000223087825 */ /* 0x000fe200078e0208 */
[----:B------:R-:W-:Y:S02]  /*1dc0*/  IADD3.X R227, R3, UR17, RZ, P1, !PT ;  /* 0x0000001103e37c10 */ /* 0x000fe40008ffe4ff */
[----:B------:R-:W-:Y:S02]  /*1dd0*/  CS2R R60, SRZ ;  /* 0x00000000003c7805 */ /* 0x000fe4000001ff00 */
[----:B------:R-:W-:Y:S01]  /*1de0*/  IADD3 R233, P1, R4, UR16, RZ ;  /* 0x0000001004e97c10 */ /* 0x000fe2000ff3e0ff */
[----:B------:R-:W-:Y:S01]  /*1df0*/  IMAD.IADD R17, R17, 0x1, R18 ;  /* 0x0000000111117824 */ /* 0x000fe200078e0212 */
[----:B------:R-:W-:-:S02]  /*1e00*/  LOP3.LUT R3, R33, 0x200, RZ, 0xfc, !PT ;  /* 0x0000020021037812 */ /* 0x000fc400078efcff */
[----:B------:R-:W-:Y:S02]  /*1e10*/  CS2R R62, SRZ ;  /* 0x00000000003e7805 */ /* 0x000fe4000001ff00 */
[----:B------:R-:W-:Y:S01]  /*1e20*/  IADD3.X R232, R5, UR17, RZ, P1, !PT ;  /* 0x0000001105e87c10 */ /* 0x000fe20008ffe4ff */
[----:B------:R-:W-:Y:S01]  /*1e30*/  IMAD.U32 R5, RZ, RZ, UR19 ;  /* 0x00000013ff057e24 */ /* 0x000fe2000f8e00ff */
[----:B------:R-:W-:Y:S01]  /*1e40*/  IADD3 R238, P1, R6, UR16, RZ ;  /* 0x0000001006ee7c10 */ /* 0x000fe2000ff3e0ff */
[----:B------:R-:W-:Y:S01]  /*1e50*/  USHF.L.U32 UR19, UR8, 0xe, URZ ;  /* 0x0000000e08137899 */ /* 0x000fe2000800063f */
[----:B------:R-:W-:Y:S02]  /*1e60*/  SHF.R.U32.HI R3, RZ, 0x2, R3 ;  /* 0x00000002ff037819 */ /* 0x000fe40000011603 */
[----:B------:R-:W-:Y:S02]  /*1e70*/  CS2R R64, SRZ ;  /* 0x0000000000407805 */ /* 0x000fe4000001ff00 */
[----:B------:R-:W-:Y:S01]  /*1e80*/  IADD3.X R237, R7, UR17, RZ, P1, !PT ;  /* 0x0000001107ed7c10 */ /* 0x000fe20008ffe4ff */
[----:B------:R-:W-:Y:S01]  /*1e90*/  UIMAD UR18, UR15, UR18, UR19 ;  /* 0x000000120f1272a4 */ /* 0x000fe2000f8e0213 */
[----:B------:R-:W-:-:S02]  /*1ea0*/  SHF.L.U64.HI R248, R22, 0x1, R5 ;  /* 0x0000000116f87819 */ /* 0x000fc40000010205 */
[----:B------:R-:W-:Y:S02]  /*1eb0*/  CS2R R66, SRZ ;  /* 0x0000000000427805 */ /* 0x000fe4000001ff00 */
[----:B------:R-:W-:Y:S02]  /*1ec0*/  LEA R249, P1, R83, R249, 0xd ;  /* 0x000000f953f97211 */ /* 0x000fe400078268ff */
[----:B------:R-:W-:Y:S02]  /*1ed0*/  CS2R R68, SRZ ;  /* 0x0000000000447805 */ /* 0x000fe4000001ff00 */
[----:B------:R-:W-:Y:S02]  /*1ee0*/  LOP3.LUT R4, R3, 0xf8, RZ, 0xc0, !PT ;  /* 0x000000f803047812 */ /* 0x000fe400078ec0ff */
[----:B------:R-:W-:Y:S02]  /*1ef0*/  CS2R R70, SRZ ;  /* 0x0000000000467805 */ /* 0x000fe4000001ff00 */
[----:B------:R-:W-:-:S02]  /*1f00*/  LEA.HI.X R248, R83, R248, RZ, 0xd, P1 ;  /* 0x000000f853f87211 */ /* 0x000fc400008f6cff */
[----:B------:R-:W-:Y:S02]  /*1f10*/  CS2R R180, SRZ ;  /* 0x0000000000b47805 */ /* 0x000fe4000001ff00 */
[----:B------:R-:W-:Y:S01]  /*1f20*/  IADD3 R247, P1, R249, UR6, RZ ;  /* 0x00000006f9f77c10 */ /* 0x000fe2000ff3e0ff */
[----:B------:R-:W-:Y:S01]  /*1f30*/  IMAD.IADD R22, R33, 0x1, R4 ;  /* 0x0000000121167824 */ /* 0x000fe200078e0204 */
[----:B------:R-:W-:Y:S02]  /*1f40*/  LOP3.LUT R20, R20, 0x3ffffff8, RZ, 0xc0, !PT ;  /* 0x3ffffff814147812 */ /* 0x000fe400078ec0ff */
[----:B------:R-:W-:Y:S02]  /*1f50*/  CS2R R182, SRZ ;  /* 0x0000000000b67805 */ /* 0x000fe4000001ff00 */
[----:B------:R-:W-:Y:S02]  /*1f60*/  IADD3.X R246, R248, UR7, RZ, P1, !PT ;  /* 0x00000007f8f67c10 */ /* 0x000fe40008ffe4ff */
[----:B------:R-:W-:-:S02]  /*1f70*/  CS2R R72, SRZ ;  /* 0x0000000000487805 */ /* 0x000fc4000001ff00 */
[----:B------:R-:W-:Y:S01]  /*1f80*/  IADD3 R249, P1, R249, UR26, RZ ;  /* 0x0000001af9f97c10 */ /* 0x000fe2000ff3e0ff */
[----:B------:R-:W-:Y:S01]  /*1f90*/  IMAD.IADD R18, R31, 0x1, R20 ;  /* 0x000000011f127824 */ /* 0x000fe200078e0214 */
[----:B------:R-:W-:Y:S02]  /*1fa0*/  LOP3.LUT R2, R2, 0x78, RZ, 0xc0, !PT ;  /* 0x0000007802027812 */ /* 0x000fe400078ec0ff */
[----:B------:R-:W-:Y:S02]  /*1fb0*/  CS2R R74, SRZ ;  /* 0x00000000004a7805 */ /* 0x000fe4000001ff00 */
[----:B------:R-:W-:Y:S02]  /*1fc0*/  IADD3.X R248, R248, UR27, RZ, P1, !PT ;  /* 0x0000001bf8f87c10 */ /* 0x000fe40008ffe4ff */
[----:B------:R-:W-:Y:S02]  /*1fd0*/  CS2R R76, SRZ ;  /* 0x00000000004c7805 */ /* 0x000fe4000001ff00 */
[----:B------:R-:W-:Y:S01]  /*1fe0*/  IADD3 R224, P1, R224, 0x40, RZ ;  /* 0x00000040e0e07810 */ /* 0x000fe20007f3e0ff */
[----:B------:R-:W-:Y:S01]  /*1ff0*/  IMAD.IADD R2, R33, 0x1, R2 ;  /* 0x0000000121027824 */ /* 0x000fe200078e0202 */
[----:B------:R-:W-:-:S02]  /*2000*/  IADD3 R245, P2, R8, UR16, RZ ;  /* 0x0000001008f57c10 */ /* 0x000fc4000ff5e0ff */
[----:B------:R-:W-:Y:S02]  /*2010*/  CS2R R78, SRZ ;  /* 0x00000000004e7805 */ /* 0x000fe4000001ff00 */
[----:B------:R-:W-:Y:S01]  /*2020*/  LOP3.LUT R250, R251, UR24, RZ, 0xfc, !PT ;  /* 0x00000018fbfa7c12 */ /* 0x000fe2000f8efcff */
[----:B------:R-:W-:Y:S01]  /*2030*/  IMAD.X R223, RZ, RZ, RZ, P1 ;  /* 0x000000ffffdf7224 */ /* 0x000fe200008e06ff */
[----:B------:R-:W-:Y:S02]  /*2040*/  IADD3 R3, P1, R81, 0x2000, RZ ;  /* 0x0000200051037810 */ /* 0x000fe40007f3e0ff */
[----:B------:R-:W-:Y:S02]  /*2050*/  CS2R R176, SRZ ;  /* 0x0000000000b07805 */ /* 0x000fe4000001ff00 */
[----:B------:R-:W-:Y:S02]  /*2060*/  LOP3.LUT R212, R80, 0x20, RZ, 0x3c, !PT ;  /* 0x0000002050d47812 */ /* 0x000fe400078e3cff */
[----:B------:R-:W-:-:S02]  /*2070*/  CS2R R178, SRZ ;  /* 0x0000000000b27805 */ /* 0x000fc4000001ff00 */
[----:B------:R-:W-:Y:S01]  /*2080*/  LOP3.LUT R199, R80, 0x420, RZ, 0x3c, !PT ;  /* 0x0000042050c77812 */ /* 0x000fe200078e3cff */
[----:B------:R-:W-:Y:S01]  /*2090*/  IMAD.X R5, RZ, RZ, R82, P1 ;  /* 0x000000ffff057224 */ /* 0x000fe200008e0652 */
[----:B------:R-:W-:Y:S02]  /*20a0*/  IADD3 R226, P1, R226, 0x80000, RZ ;  /* 0x00080000e2e27810 */ /* 0x000fe40007f3e0ff */
[----:B------:R-:W-:Y:S02]  /*20b0*/  CS2R R24, SRZ ;  /* 0x0000000000187805 */ /* 0x000fe4000001ff00 */
[C---:B------:R-:W-:Y:S02]  /*20c0*/  LOP3.LUT R198, R80.reuse, 0x820, RZ, 0x3c, !PT ;  /* 0x0000082050c67812 */ /* 0x040fe400078e3cff */
[----:B------:R-:W-:Y:S02]  /*20d0*/  CS2R R26, SRZ ;  /* 0x00000000001a7805 */ /* 0x000fe4000001ff00 */
[----:B------:R-:W-:Y:S01]  /*20e0*/  LOP3.LUT R197, R80, 0xc20, RZ, 0x3c, !PT ;  /* 0x00000c2050c57812 */ /* 0x000fe200078e3cff */
[----:B------:R-:W-:Y:S01]  /*20f0*/  IMAD.X R225, RZ, RZ, R225, P1 ;  /* 0x000000ffffe17224 */ /* 0x000fe200008e06e1 */
[----:B------:R-:W-:-:S02]  /*2100*/  IADD3 R231, P1, R231, 0x80000, RZ ;  /* 0x00080000e7e77810 */ /* 0x000fc40007f3e0ff */
[----:B------:R-:W-:Y:S02]  /*2110*/  CS2R R32, SRZ ;  /* 0x0000000000207805 */ /* 0x000fe4000001ff00 */
[C---:B------:R-:W-:Y:S02]  /*2120*/  LOP3.LUT R222, R21.reuse, 0x10, RZ, 0x3c, !PT ;  /* 0x0000001015de7812 */ /* 0x040fe400078e3cff */
[----:B------:R-:W-:Y:S02]  /*2130*/  CS2R R34, SRZ ;  /* 0x0000000000227805 */ /* 0x000fe4000001ff00 */
[----:B------:R-:W-:Y:S01]  /*2140*/  LOP3.LUT R221, R21, 0x20, RZ, 0x3c, !PT ;  /* 0x0000002015dd7812 */ /* 0x000fe200078e3cff */
[----:B------:R-:W-:Y:S01]  /*2150*/  IMAD.X R230, RZ, RZ, R230, P1 ;  /* 0x000000ffffe67224 */ /* 0x000fe200008e06e6 */
[----:B------:R-:W-:Y:S02]  /*2160*/  IADD3 R236, P1, R236, 0x80000, RZ ;  /* 0x00080000ecec7810 */ /* 0x000fe40007f3e0ff */
[----:B------:R-:W-:-:S02]  /*2170*/  CS2R R36, SRZ ;  /* 0x0000000000247805 */ /* 0x000fc4000001ff00 */
[C---:B------:R-:W-:Y:S02]  /*2180*/  LOP3.LUT R220, R21.reuse, 0x30, RZ, 0x3c, !PT ;  /* 0x0000003015dc7812 */ /* 0x040fe400078e3cff */
[----:B------:R-:W-:Y:S02]  /*2190*/  CS2R R38, SRZ ;  /* 0x0000000000267805 */ /* 0x000fe4000001ff00 */
[----:B------:R-:W-:Y:S01]  /*21a0*/  LOP3.LUT R219, R21, 0x810, RZ, 0x3c, !PT ;  /* 0x0000081015db7812 */ /* 0x000fe200078e3cff */
[----:B------:R-:W-:Y:S01]  /*21b0*/  IMAD.X R235, RZ, RZ, R235, P1 ;  /* 0x000000ffffeb7224 */ /* 0x000fe200008e06eb */
[----:B------:R-:W-:Y:S02]  /*21c0*/  IADD3 R243, P1, R243, 0x80000, RZ ;  /* 0x00080000f3f37810 */ /* 0x000fe40007f3e0ff */
[----:B------:R-:W-:Y:S02]  /*21d0*/  CS2R R28, SRZ ;  /* 0x00000000001c7805 */ /* 0x000fe4000001ff00 */
[----:B------:R-:W-:-:S02]  /*21e0*/  LOP3.LUT R215, R21, 0x820, RZ, 0x3c, !PT ;  /* 0x0000082015d77812 */ /* 0x000fc400078e3cff */
[----:B------:R-:W-:Y:S02]  /*21f0*/  CS2R R30, SRZ ;  /* 0x00000000001e7805 */ /* 0x000fe4000001ff00 */
[----:B------:R-:W-:Y:S01]  /*2200*/  LOP3.LUT R214, R21, 0x830, RZ, 0x3c, !PT ;  /* 0x0000083015d67812 */ /* 0x000fe200078e3cff */
[----:B------:R-:W-:Y:S01]  /*2210*/  VIADD R251, R251, UR24 ;  /* 0x00000018fbfb7c36 */ /* 0x000fe20008000000 */
[C---:B------:R-:W-:Y:S01]  /*2220*/  LOP3.LUT R191, R23.reuse, 0x8, RZ, 0x3c, !PT ;  /* 0x0000000817bf7812 */ /* 0x040fe200078e3cff */
[----:B------:R-:W-:Y:S01]  /*2230*/  IMAD.X R242, RZ, RZ, R242, P1 ;  /* 0x000000fffff27224 */ /* 0x000fe200008e06f2 */
[C---:B------:R-:W-:Y:S01]  /*2240*/  LOP3.LUT R190, R23.reuse, 0x408, RZ, 0x3c, !PT ;  /* 0x0000040817be7812 */ /* 0x040fe200078e3cff */
[----:B------:R-:W-:Y:S01]  /*2250*/  USHF.R.S32.HI UR23, URZ, 0x1f, UR4 ;  /* 0x0000001f3f177899 */ /* 0x000fe20008011404 */
[C---:B------:R-:W-:Y:S01]  /*2260*/  LOP3.LUT R189, R23.reuse, 0x10, RZ, 0x3c, !PT ;  /* 0x0000001017bd7812 */ /* 0x040fe200078e3cff */
[----:B------:R-:W-:Y:S01]  /*2270*/  UMOV UR8, URZ ;  /* 0x0000003f00087c82 */ /* 0x000fe20008000000 */
[C---:B------:R-:W-:Y:S01]  /*2280*/  LOP3.LUT R188, R23.reuse, 0x410, RZ, 0x3c, !PT ;  /* 0x0000041017bc7812 */ /* 0x040fe200078e3cff */
[----:B------:R-:W-:Y:S01]  /*2290*/  UMOV UR9, URZ ;  /* 0x0000003f00097c82 */ /* 0x000fe20008000000 */
[C---:B------:R-:W-:Y:S01]  /*22a0*/  LOP3.LUT R187, R23.reuse, 0x18, RZ, 0x3c, !PT ;  /* 0x0000001817bb7812 */ /* 0x040fe200078e3cff */
[----:B------:R-:W-:Y:S01]  /*22b0*/  UMOV UR6, URZ ;  /* 0x0000003f00067c82 */ /* 0x000fe20008000000 */
[----:B------:R-:W-:Y:S01]  /*22c0*/  LOP3.LUT R186, R23, 0x418, RZ, 0x3c, !PT ;  /* 0x0000041817ba7812 */ /* 0x000fe200078e3cff */
[----:B------:R-:W-:Y:S01]  /*22d0*/  UMOV UR7, URZ ;  /* 0x0000003f00077c82 */ /* 0x000fe20008000000 */
[----:B------:R-:W-:Y:S01]  /*22e0*/  IADD3.X R244, R9, UR17, RZ, P2, !PT ;  /* 0x0000001109f47c10 */ /* 0x000fe200097fe4ff */
[----:B------:R-:W-:Y:S01]  /*22f0*/  ULDC.64 UR16, c[0x0][0x238] ;  /* 0x00008e0000107ab9 */ /* 0x000fe20000000a00 */
[----:B------:R-:W-:Y:S01]  /*2300*/  LEA R6, R21, UR13, 0x1 ;  /* 0x0000000d15067c11 */ /* 0x000fe2000f8e08ff */
[----:B------:R-:W-:Y:S01]  /*2310*/  UMOV UR4, URZ ;  /* 0x0000003f00047c82 */ /* 0x000fe20008000000 */
[----:B------:R-:W-:Y:S01]  /*2320*/  LEA R8, R13, UR13, 0x1 ;  /* 0x0000000d0d087c11 */ /* 0x000fe2000f8e08ff */
[----:B------:R-:W-:Y:S01]  /*2330*/  UIMAD.WIDE UR16, UR18, 0x2, UR16 ;  /* 0x00000002121078a5 */ /* 0x000fe2000f8e0210 */
[----:B------:R-:W-:Y:S01]  /*2340*/  LEA R9, R10, UR13, 0x1 ;  /* 0x0000000d0a097c11 */ /* 0x000fe2000f8e08ff */
[----:B------:R-:W-:Y:S01]  /*2350*/  UMOV UR5, URZ ;  /* 0x0000003f00057c82 */ /* 0x000fe20008000000 */
[----:B------:R-:W-:-:S02]  /*2360*/  LOP3.LUT R20, R14, 0x10, RZ, 0x3c, !PT ;  /* 0x000000100e147812 */ /* 0x000fc400078e3cff */
[C---:B------:R-:W-:Y:S02]  /*2370*/  LOP3.LUT R21, R14.reuse, 0x410, RZ, 0x3c, !PT ;  /* 0x000004100e157812 */ /* 0x040fe400078e3cff */
[----:B------:R-:W-:Y:S02]  /*2380*/  LEA R7, R11, UR13, 0x1 ;  /* 0x0000000d0b077c11 */ /* 0x000fe4000f8e08ff */
[----:B------:R-:W-:Y:S02]  /*2390*/  LEA R10, R19, UR13, 0x1 ;  /* 0x0000000d130a7c11 */ /* 0x000fe4000f8e08ff */
[----:B------:R-:W-:Y:S02]  /*23a0*/  LEA R13, R14, UR25, 0x1 ;  /* 0x000000190e0d7c11 */ /* 0x000fe4000f8e08ff */
[----:B------:R-:W-:Y:S02]  /*23b0*/  LOP3.LUT R241, R241, 0x40, RZ, 0xfc, !PT ;  /* 0x00000040f1f17812 */ /* 0x000fe400078efcff */
[----:B------:R-:W-:-:S02]  /*23c0*/  LOP3.LUT R229, R229, 0x40, RZ, 0xfc, !PT ;  /* 0x00000040e5e57812 */ /* 0x000fc400078efcff */
[----:B------:R-:W-:Y:S02]  /*23d0*/  LOP3.LUT R234, R234, 0x40, RZ, 0xfc, !PT ;  /* 0x00000040eaea7812 */ /* 0x000fe400078efcff */
[----:B------:R-:W-:Y:S02]  /*23e0*/  LEA R250, R250, UR13, 0x2 ;  /* 0x0000000dfafa7c11 */ /* 0x000fe4000f8e10ff */
[----:B------:R-:W-:Y:S02]  /*23f0*/  LEA R4, R80, UR13, 0x1 ;  /* 0x0000000d50047c11 */ /* 0x000fe4000f8e08ff */
[----:B------:R-:W-:Y:S02]  /*2400*/  LEA R212, R212, UR13, 0x1 ;  /* 0x0000000dd4d47c11 */ /* 0x000fe4000f8e08ff */
[----:B------:R-:W-:Y:S02]  /*2410*/  LEA R199, R199, UR13, 0x1 ;  /* 0x0000000dc7c77c11 */ /* 0x000fe4000f8e08ff */
[----:B------:R-:W-:-:S02]  /*2420*/  LEA R198, R198, UR13, 0x1 ;  /* 0x0000000dc6c67c11 */ /* 0x000fc4000f8e08ff */
[----:B------:R-:W-:Y:S02]  /*2430*/  LEA R197, R197, UR13, 0x1 ;  /* 0x0000000dc5c57c11 */ /* 0x000fe4000f8e08ff */
        /* <DEDUP_REMOVED lines=20> */
[----:B------:R-:W-:Y:S01]  /*2580*/  LEA R21, R21, UR25, 0x1 ;  /* 0x0000001915157c11 */ /* 0x000fe2000f8e08ff */
[----:B------:R-:W-:-:S06]  /*2590*/  ULDC UR25, c[0x0][0x248] ;  /* 0x0000920000197ab9 */ /* 0x000fcc0000000800 */
.L_x_2:
[----:B------:R-:W-:Y:S01]  /*25a0*/  F2FP.BF16.F32.PACK_AB R80, R181, R180 ;  /* 0x000000b4b550723e */ /* 0x000fe200000010ff */
[----:B------:R-:W1:Y:S01]  /*25b0*/  S2R R22, SR_TID.X ;  /* 0x0000000000167919 */ /* 0x000e620000002100 */
[----:B------:R-:W-:Y:S01]  /*25c0*/  F2FP.BF16.F32.PACK_AB R81, R183, R182 ;  /* 0x000000b6b751723e */ /* 0x000fe200000010ff */
[----:B------:R-:W-:Y:S01]  /*25d0*/  IMAD.U32 R2, RZ, RZ, UR12 ;  /* 0x0000000cff027e24 */ /* 0x000fe2000f8e00ff */
[----:B------:R-:W-:Y:S01]  /*25e0*/  F2FP.BF16.F32.PACK_AB R82, R73, R72 ;  /* 0x000000484952723e */ /* 0x000fe200000010ff */
[----:B------:R-:W-:Y:S01]  /*25f0*/  USHF.R.S32.HI UR24, URZ, 0x1f, UR12 ;  /* 0x0000001f3f187899 */ /* 0x000fe2000801140c */
[----:B------:R-:W-:Y:S01]  /*2600*/  F2FP.BF16.F32.PACK_AB R83, R75, R74 ;  /* 0x0000004a4b53723e */ /* 0x000fe200000010ff */
[----:B------:R-:W-:Y:S01]  /*2610*/  UIMAD.WIDE UR18, UR8, 0x2, UR16 ;  /* 0x00000002081278a5 */ /* 0x000fe2000f8e0210 */
[----:B------:R-:W-:Y:S02]  /*2620*/  F2FP.BF16.F32.PACK_AB R84, R77, R76 ;  /* 0x0000004c4d54723e */ /* 0x000fe400000010ff */
[----:B------:R-:W-:Y:S01]  /*2630*/  F2FP.BF16.F32.PACK_AB R85, R79, R78 ;  /* 0x0000004e4f55723e */ /* 0x000fe200000010ff */
[----:B------:R-:W-:Y:S01]  /*2640*/  STSM.16.M88.4 [R13], R80 ;  /* 0x000000500d007844 */ /* 0x000fe20000000200 */
[----:B------:R-:W-:Y:S01]  /*2650*/  F2FP.BF16.F32.PACK_AB R86, R177, R176 ;  /* 0x000000b0b156723e */ /* 0x000fe200000010ff */
[----:B------:R-:W-:Y:S01]  /*2660*/  IMAD.U32 R23, RZ, RZ, UR24 ;  /* 0x00000018ff177e24 */ /* 0x000fe2000f8e00ff */
[----:B------:R-:W-:Y:S01]  /*2670*/  F2FP.BF16.F32.PACK_AB R87, R179, R178 ;  /* 0x000000b2b357723e */ /* 0x000fe200000010ff */
[----:B------:R-:W-:Y:S01]  /*2680*/  UIADD3 UR24, UP1, UR6, 0x40, URZ ;  /* 0x0000004006187890 */ /* 0x000fe2000ff3e03f */
[----:B------:R-:W-:-:S02]  /*2690*/  F2FP.BF16.F32.PACK_AB R88, R25, R24 ;  /* 0x000000181958723e */ /* 0x000fc400000010ff */
[----:B------:R-:W-:Y:S01]  /*26a0*/  F2FP.BF16.F32.PACK_AB R89, R27, R26 ;  /* 0x0000001a1b59723e */ /* 0x000fe200000010ff */
[----:B------:R-:W-:Y:S01]  /*26b0*/  STSM.16.M88.4 [R20], R84 ;  /* 0x0000005414007844 */ /* 0x000fe20000000200 */
[----:B------:R-:W-:Y:S01]  /*26c0*/  F2FP.BF16.F32.PACK_AB R90, R33, R32 ;  /* 0x00000020215a723e */ /* 0x000fe200000010ff */
[----:B------:R-:W-:Y:S01]  /*26d0*/  UISETP.LT.AND UP0, UPT, UR24, UR25, UPT ;  /* 0x000000191800728c */ /* 0x000fe2000bf01270 */
[----:B------:R-:W-:Y:S02]  /*26e0*/  F2FP.BF16.F32.PACK_AB R91, R35, R34 ;  /* 0x00000022235b723e */ /* 0x000fe400000010ff */
[----:B------:R-:W-:Y:S02]  /*26f0*/  F2FP.BF16.F32.PACK_AB R92, R37, R36 ;  /* 0x00000024255c723e */ /* 0x000fe400000010ff */
[----:B------:R-:W-:Y:S01]  /*2700*/  F2FP.BF16.F32.PACK_AB R93, R39, R38 ;  /* 0x00000026275d723e */ /* 0x000fe200000010ff */
[----:B------:R-:W-:Y:S01]  /*2710*/  STSM.16.M88.4 [R13+0x800], R88 ;  /* 0x000800580d007844 */ /* 0x000fe20000000200 */
[----:B------:R-:W-:-:S02]  /*2720*/  F2FP.BF16.F32.PACK_AB R94, R29, R28 ;  /* 0x0000001c1d5e723e */ /* 0x000fc400000010ff */
[----:B------:R-:W-:Y:S02]  /*2730*/  F2FP.BF16.F32.PACK_AB R95, R31, R30 ;  /* 0x0000001e1f5f723e */ /* 0x000fe400000010ff */
[----:B------:R-:W-:Y:S01]  /*2740*/  F2FP.BF16.F32.PACK_AB R100, R53, R52 ;  /* 0x000000343564723e */ /* 0x000fe200000010ff */
[----:B-1----:R-:W-:Y:S01]  /*2750*/  IMAD.SHL.U32 R22, R22, 0x8, RZ ;  /* 0x0000000816167824 */ /* 0x002fe200078e00ff */
[----:B------:R-:W-:Y:S01]  /*2760*/  F2FP.BF16.F32.PACK_AB R101, R55, R54 ;  /* 0x000000363765723e */ /* 0x000fe200000010ff */
[----:B------:R-:W-:Y:S01]  /*2770*/  STSM.16.M88.4 [R21], R92 ;  /* 0x0000005c15007844 */ /* 0x000fe20000000200 */
[----:B------:R-:W-:Y:S02]  /*2780*/  F2FP.BF16.F32.PACK_AB R102, R45, R44 ;  /* 0x0000002c2d66723e */ /* 0x000fe400000010ff */
[----:B------:R-:W-:Y:S01]  /*2790*/  LOP3.LUT R2, R2, 0x18, R22, 0xf8, !PT ;  /* 0x0000001802027812 */ /* 0x000fe200078ef816 */
[----:B------:R-:W-:Y:S01]  /*27a0*/  STS [R9+0xa000], R80 ;  /* 0x00a0005009007388 */ /* 0x000fe20000000800 */
[----:B------:R-:W-:-:S02]  /*27b0*/  LEA R22, P1, R193, UR18, 0x8 ;  /* 0x00000012c1167c11 */ /* 0x000fc4000f8240ff */
[----:B------:R-:W-:Y:S01]  /*27c0*/  F2FP.BF16.F32.PACK_AB R103, R47, R46 ;  /* 0x0000002e2f67723e */ /* 0x000fe200000010ff */
[----:B------:R-:W-:Y:S01]  /*27d0*/  STS [R15+0xa000], R81 ;  /* 0x00a000510f007388 */ /* 0x000fe20000000800 */
[----:B------:R-:W-:Y:S01]  /*27e0*/  IMAD.SHL.U32 R109, R2, 0x2, RZ ;  /* 0x00000002026d7824 */ /* 0x000fe200078e00ff */
[C---:B------:R-:W-:Y:S02]  /*27f0*/  LOP3.LUT P6, RZ, R12.reuse, 0x40, RZ, 0xc0, !PT ;  /* 0x000000400cff7812 */ /* 0x040fe400078cc0ff */
[----:B------:R-:W-:Y:S01]  /*2800*/  STS [R7+0xa000], R82 ;  /* 0x00a0005207007388 */ /* 0x000fe20000000800 */
[C---:B------:R-:W-:Y:S02]  /*2810*/  LOP3.LUT P5, RZ, R12.reuse, 0x20, RZ, 0xc0, !PT ;  /* 0x000000200cff7812 */ /* 0x040fe400078ac0ff */
[----:B------:R-:W-:Y:S01]  /*2820*/  IADD3 R22, P2, R109, R22, RZ ;  /* 0x000000166d167210 */ /* 0x000fe20007f5e0ff */
[----:B------:R-:W-:Y:S01]  /*2830*/  STS [R16+0xa000], R83 ;  /* 0x00a0005310007388 */ /* 0x000fe20000000800 */
[----:B------:R-:W-:-:S02]  /*2840*/  LOP3.LUT P4, RZ, R12, 0x10, RZ, 0xc0, !PT ;  /* 0x000000100cff7812 */ /* 0x000fc4000788c0ff */
[C---:B------:R-:W-:Y:S01]  /*2850*/  LOP3.LUT P3, RZ, R12.reuse, 0x1, RZ, 0xc0, !PT ;  /* 0x000000010cff7812 */ /* 0x040fe2000786c0ff */
[----:B------:R-:W-:Y:S01]  /*2860*/  STS [R8+0xa000], R84 ;  /* 0x00a0005408007388 */ /* 0x000fe20000000800 */
[----:B------:R-:W-:-:S03]  /*2870*/  LOP3.LUT R12, R12, 0xfffffbff, RZ, 0xc0, !PT ;  /* 0xfffffbff0c0c7812 */ /* 0x000fc600078ec0ff */
[----:B------:R-:W-:Y:S01]  /*2880*/  STS [R17+0xa000], R85 ;  /* 0x00a0005511007388 */ /* 0x000fe20000000800 */
[----:B------:R-:W-:-:S03]  /*2890*/  @P0 LOP3.LUT R12, R12, 0x400, RZ, 0xfc, !PT ;  /* 0x000004000c0c0812 */ /* 0x000fc600078efcff */
[----:B------:R-:W-:Y:S04]  /*28a0*/  STS [R10+0xa000], R86 ;  /* 0x00a000560a007388 */ /* 0x000fe80000000800 */
[----:B------:R-:W-:Y:S01]  /*28b0*/  STS [R18+0xa000], R87 ;  /* 0x00a0005712007388 */ /* 0x000fe20000000800 */
[----:B------:R-:W-:Y:S06]  /*28c0*/  BAR.SYNC.DEFER_BLOCKING 0x0 ;  /* 0x0000000000007b1d */ /* 0x000fec0000010000 */
[----:B------:R-:W1:Y:S04]  /*28d0*/  LDS.128 R84, [R11+0xa000] ;  /* 0x00a000000b547984 */ /* 0x000e680000000c00 */
[----:B------:R-:W2:Y:S01]  /*28e0*/  LDS.128 R80, [R19+0xa400] ;  /* 0x00a4000013507984 */ /* 0x000ea20000000c00 */
[----:B------:R-:W-:Y:S06]  /*28f0*/  BAR.SYNC.DEFER_BLOCKING 0x0 ;  /* 0x0000000000007b1d */ /* 0x000fec0000010000 */
[----:B------:R-:W-:Y:S04]  /*2900*/  STS [R9+0xa000], R88 ;  /* 0x00a0005809007388 */ /* 0x000fe80000000800 */
[----:B------:R-:W-:Y:S04]  /*2910*/  STS [R15+0xa000], R89 ;  /* 0x00a000590f007388 */ /* 0x000fe80000000800 */
[----:B------:R-:W-:Y:S04]  /*2920*/  STS [R7+0xa000], R90 ;  /* 0x00a0005a07007388 */ /* 0x000fe80000000800 */
[----:B------:R-:W-:Y:S04]  /*2930*/  STS [R16+0xa000], R91 ;  /* 0x00a0005b10007388 */ /* 0x000fe80000000800 */
[----:B------:R-:W-:Y:S04]  /*2940*/  STS [R8+0xa000], R92 ;  /* 0x00a0005c08007388 */ /* 0x000fe80000000800 */
[----:B------:R3:W-:Y:S04]  /*2950*/  STS [R17+0xa000], R93 ;  /* 0x00a0005d11007388 */ /* 0x0007e80000000800 */
[----:B------:R4:W-:Y:S04]  /*2960*/  STS [R10+0xa000], R94 ;  /* 0x00a0005e0a007388 */ /* 0x0009e80000000800 */
[----:B------:R5:W-:Y:S01]  /*2970*/  STS [R18+0xa000], R95 ;  /* 0x00a0005f12007388 */ /* 0x000be20000000800 */
[----:B---3--:R-:W-:Y:S01]  /*2980*/  SHF.L.U64.HI R93, R2, 0x1, R23 ;  /* 0x00000001025d7819 */ /* 0x008fe20000010217 */
[----:B------:R-:W-:Y:S01]  /*2990*/  BAR.SYNC.DEFER_BLOCKING 0x0 ;  /* 0x0000000000007b1d */ /* 0x000fe20000010000 */
[----:B------:R-:W-:-:S02]  /*29a0*/  LEA.HI.X R2, R193, UR19, RZ, 0x8, P1 ;  /* 0x00000013c1027c11 */ /* 0x000fc400088f44ff */
[----:B------:R-:W-:Y:S02]  /*29b0*/  LEA R104, P1, R196, UR18, 0x8 ;  /* 0x00000012c4687c11 */ /* 0x000fe4000f8240ff */
[----:B----4-:R-:W-:Y:S01]  /*29c0*/  F2FP.BF16.F32.PACK_AB R94, R49, R48 ;  /* 0x00000030315e723e */ /* 0x010fe200000010ff */
[----:B------:R-:W-:Y:S01]  /*29d0*/  IMAD.X R23, R93, 0x1, R2, P2 ;  /* 0x000000015d177824 */ /* 0x000fe200010e0602 */
[----:B------:R-:W-:Y:S02]  /*29e0*/  LEA R106, P2, R194, UR18, 0x8 ;  /* 0x00000012c26a7c11 */ /* 0x000fe4000f8440ff */
[----:B------:R-:W-:Y:S02]  /*29f0*/  LEA.HI.X R92, R196, UR19, RZ, 0x8, P1 ;  /* 0x00000013c45c7c11 */ /* 0x000fe400088f44ff */
[----:B------:R-:W-:Y:S02]  /*2a00*/  IADD3 R104, P1, R104, R109, RZ ;  /* 0x0000006d68687210 */ /* 0x000fe40007f3e0ff */
[----:B------:R-:W-:-:S02]  /*2a10*/  LEA.HI.X R2, R194, UR19, RZ, 0x8, P2 ;  /* 0x00000013c2027c11 */ /* 0x000fc400090f44ff */
[-C--:B------:R-:W-:Y:S01]  /*2a20*/  IADD3 R106, P2, R106, R109.reuse, RZ ;  /* 0x0000006d6a6a7210 */ /* 0x080fe20007f5e0ff */
[--C-:B------:R-:W-:Y:S01]  /*2a30*/  IMAD.X R105, R92, 0x1, R93.reuse, P1 ;  /* 0x000000015c697824 */ /* 0x100fe200008e065d */
[----:B------:R-:W-:Y:S01]  /*2a40*/  LEA R108, P1, R195, UR18, 0x8 ;  /* 0x00000012c36c7c11 */ /* 0x000fe2000f8240ff */
[----:B------:R-:W-:Y:S01]  /*2a50*/  USEL UR18, UR24, UR25, UP0 ;  /* 0x0000001918127287 */ /* 0x000fe20008000000 */
[----:B------:R-:W-:Y:S01]  /*2a60*/  F2FP.BF16.F32.PACK_AB R92, R41, R40 ;  /* 0x00000028295c723e */ /* 0x000fe200000010ff */
[----:B------:R-:W-:Y:S01]  /*2a70*/  IMAD.X R107, R2, 0x1, R93, P2 ;  /* 0x00000001026b7824 */ /* 0x000fe200010e065d */
[----:B------:R-:W-:Y:S01]  /*2a80*/  IADD3 R108, P2, R108, R109, RZ ;  /* 0x0000006d6c6c7210 */ /* 0x000fe20007f5e0ff */
[----:B------:R-:W-:Y:S01]  /*2a90*/  ULEA UR18, UR18, 0xffffffe0, 0x5 ;  /* 0xffffffe012127891 */ /* 0x000fe2000f8e283f */
[----:B------:R-:W-:Y:S01]  /*2aa0*/  LEA.HI.X R2, R195, UR19, RZ, 0x8, P1 ;  /* 0x00000013c3027c11 */ /* 0x000fe200088f44ff */
[----:B------:R-:W3:Y:S01]  /*2ab0*/  LDS.128 R96, [R11+0xa000] ;  /* 0x00a000000b607984 */ /* 0x000ee20000000c00 */
[----:B-----5:R-:W-:Y:S01]  /*2ac0*/  F2FP.BF16.F32.PACK_AB R95, R51, R50 ;  /* 0x00000032335f723e */ /* 0x020fe200000010ff */
[----:B------:R-:W-:-:S02]  /*2ad0*/  UIMAD.WIDE UR18, UR18, 0x4, UR10 ;  /* 0x00000004121278a5 */ /* 0x000fc4000f8e020a */
[----:B------:R-:W4:Y:S01]  /*2ae0*/  LDS.128 R88, [R19+0xa400] ;  /* 0x00a4000013587984 */ /* 0x000f220000000c00 */
[----:B------:R-:W-:Y:S01]  /*2af0*/  IMAD.X R109, R2, 0x1, R93, P2 ;  /* 0x00000001026d7824 */ /* 0x000fe200010e065d */
[----:B------:R-:W-:Y:S02]  /*2b00*/  F2FP.BF16.F32.PACK_AB R93, R43, R42 ;  /* 0x0000002a2b5d723e */ /* 0x000fe400000010ff */
[----:B-1----:R1:W-:Y:S04]  /*2b10*/  @P0 STG.E.128 desc[UR20][R22.64], R84 ;  /* 0x0000005416000986 */ /* 0x0023e8000c101d14 */
[----:B--2---:R2:W-:Y:S01]  /*2b20*/  @P0 STG.E.128 desc[UR20][R104.64], R80 ;  /* 0x0000005068000986 */ /* 0x0045e2000c101d14 */
[----:B-1----:R-:W-:Y:S02]  /*2b30*/  F2FP.BF16.F32.PACK_AB R84, R65, R64 ;  /* 0x000000404154723e */ /* 0x002fe400000010ff */
[----:B------:R-:W-:-:S02]  /*2b40*/  F2FP.BF16.F32.PACK_AB R85, R67, R66 ;  /* 0x000000424355723e */ /* 0x000fc400000010ff */
[----:B--2---:R-:W-:Y:S02]  /*2b50*/  F2FP.BF16.F32.PACK_AB R80, R57, R56 ;  /* 0x000000383950723e */ /* 0x004fe400000010ff */
[----:B------:R-:W-:Y:S02]  /*2b60*/  F2FP.BF16.F32.PACK_AB R81, R59, R58 ;  /* 0x0000003a3b51723e */ /* 0x000fe400000010ff */
[----:B------:R-:W-:Y:S02]  /*2b70*/  F2FP.BF16.F32.PACK_AB R82, R61, R60 ;  /* 0x0000003c3d52723e */ /* 0x000fe400000010ff */
[----:B------:R-:W-:Y:S02]  /*2b80*/  F2FP.BF16.F32.PACK_AB R83, R63, R62 ;  /* 0x0000003e3f53723e */ /* 0x000fe400000010ff */
[----:B------:R-:W-:Y:S01]  /*2b90*/  F2FP.BF16.F32.PACK_AB R86, R69, R68 ;  /* 0x000000444556723e */ /* 0x000fe200000010ff */
[----:B---3--:R-:W-:Y:S01]  /*2ba0*/  @P0 STG.E.128 desc[UR20][R106.64], R96 ;  /* 0x000000606a000986 */ /* 0x008fe2000c101d14 */
[----:B------:R-:W-:-:S03]  /*2bb0*/  F2FP.BF16.F32.PACK_AB R87, R71, R70 ;  /* 0x000000464757723e */ /* 0x000fc600000010ff */
[----:B----4-:R-:W-:Y:S01]  /*2bc0*/  @P0 STG.E.128 desc[UR20][R108.64], R88 ;  /* 0x000000586c000986 */ /* 0x010fe2000c101d14 */
[----:B------:R-:W-:Y:S06]  /*2bd0*/  BAR.SYNC.DEFER_BLOCKING 0x0 ;  /* 0x0000000000007b1d */ /* 0x000fec0000010000 */
[----:B------:R-:W-:Y:S04]  /*2be0*/  STSM.16.M88.4 [R13+0x1000], R92 ;  /* 0x0010005c0d007844 */ /* 0x000fe80000000200 */
[----:B------:R-:W-:Y:S04]  /*2bf0*/  STSM.16.M88.4 [R20+0x1000], R100 ;  /* 0x0010006414007844 */ /* 0x000fe80000000200 */
[----:B------:R-:W-:Y:S04]  /*2c00*/  STSM.16.M88.4 [R13+0x1800], R80 ;  /* 0x001800500d007844 */ /* 0x000fe80000000200 */
[----:B------:R-:W-:Y:S04]  /*2c10*/  STSM.16.M88.4 [R21+0x1000], R84 ;  /* 0x0010005415007844 */ /* 0x000fe80000000200 */
[----:B------:R-:W-:Y:S04]  /*2c20*/  STS [R9+0xb000], R92 ;  /* 0x00b0005c09007388 */ /* 0x000fe80000000800 */
[----:B------:R-:W-:Y:S04]  /*2c30*/  STS [R15+0xb000], R93 ;  /* 0x00b0005d0f007388 */ /* 0x000fe80000000800 */
[----:B------:R-:W-:Y:S04]  /*2c40*/  STS [R7+0xb000], R94 ;  /* 0x00b0005e07007388 */ /* 0x000fe80000000800 */
[----:B------:R-:W-:Y:S04]  /*2c50*/  STS [R16+0xb000], R95 ;  /* 0x00b0005f10007388 */ /* 0x000fe80000000800 */
[----:B------:R-:W-:Y:S04]  /*2c60*/  STS [R8+0xb000], R100 ;  /* 0x00b0006408007388 */ /* 0x000fe80000000800 */
[----:B------:R-:W-:Y:S04]  /*2c70*/  STS [R17+0xb000], R101 ;  /* 0x00b0006511007388 */ /* 0x000fe80000000800 */
        /* <DEDUP_REMOVED lines=15> */
[----:B------:R-:W3:Y:S04]  /*2d70*/  LDS.128 R80, [R11+0xb000] ;  /* 0x00b000000b507984 */ /* 0x000ee80000000c00 */
[----:B------:R-:W4:Y:S04]  /*2d80*/  LDS.128 R84, [R19+0xb400] ;  /* 0x00b4000013547984 */ /* 0x000f280000000c00 */
[----:B-1----:R-:W-:Y:S04]  /*2d90*/  @P0 STG.E.128 desc[UR20][R22.64+0x4000], R92 ;  /* 0x0040005c16000986 */ /* 0x002fe8000c101d14 */
[----:B--2---:R-:W-:Y:S04]  /*2da0*/  @P0 STG.E.128 desc[UR20][R104.64+0x4000], R88 ;  /* 0x0040005868000986 */ /* 0x004fe8000c101d14 */
[----:B---3--:R-:W-:Y:S04]  /*2db0*/  @P0 STG.E.128 desc[UR20][R106.64+0x4000], R80 ;  /* 0x004000506a000986 */ /* 0x008fe8000c101d14 */
[----:B----4-:R-:W-:Y:S01]  /*2dc0*/  @P0 STG.E.128 desc[UR20][R108.64+0x4000], R84 ;  /* 0x004000546c000986 */ /* 0x010fe2000c101d14 */
[----:B------:R-:W-:-:S04]  /*2dd0*/  DEPBAR.LE SB0, 0x0 ;  /* 0x000080000000791a */ /* 0x000fc80000000000 */
[----:B------:R-:W-:Y:S06]  /*2de0*/  BAR.SYNC.DEFER_BLOCKING 0x0 ;  /* 0x0000000000007b1d */ /* 0x000fec0000010000 */
[----:B------:R-:W-:Y:S04]  /*2df0*/  LDSM.16.M88.4 R152, [R6] ;  /* 0x000000000698783b */ /* 0x000fe80000000200 */
[----:B------:R-:W1:Y:S04]  /*2e00*/  LDSM.16.MT88.4 R116, [R14+0x9000] ;  /* 0x009000000e74783b */ /* 0x000e680000004200 */
[----:B------:R-:W2:Y:S04]  /*2e10*/  LDSM.16.MT88.4 R120, [R191+0x9000] ;  /* 0x00900000bf78783b */ /* 0x000ea80000004200 */
[----:B------:R-:W3:Y:S04]  /*2e20*/  LDSM.16.MT88.4 R132, [R189+0x9000] ;  /* 0x00900000bd84783b */ /* 0x000ee80000004200 */
[----:B------:R-:W4:Y:S04]  /*2e30*/  LDSM.16.MT88.4 R88, [R187+0x9000] ;  /* 0x00900000bb58783b */ /* 0x000f280000004200 */
[----:B------:R-:W5:Y:S04]  /*2e40*/  LDSM.16.M88.4 R128, [R6+0x1000] ;  /* 0x001000000680783b */ /* 0x000f680000000200 */
[----:B------:R-:W4:Y:S04]  /*2e50*/  LDSM.16.M88.4 R112, [R222] ;  /* 0x00000000de70783b */ /* 0x000f280000000200 */
[----:B------:R-:W5:Y:S04]  /*2e60*/  LDSM.16.M88.4 R144, [R219] ;  /* 0x00000000db90783b */ /* 0x000f680000000200 */
[----:B------:R-:W-:Y:S04]  /*2e70*/  LDSM.16.M88.4 R124, [R221] ;  /* 0x00000000dd7c783b */ /* 0x000fe80000000200 */
[----:B------:R-:W5:Y:S04]  /*2e80*/  LDSM.16.MT88.4 R100, [R14+0x9800] ;  /* 0x009800000e64783b */ /* 0x000f680000004200 */
[----:B------:R-:W5:Y:S01]  /*2e90*/  LDSM.16.MT88.4 R96, [R190+0x9000] ;  /* 0x00900000be60783b */ /* 0x000f620000004200 */
[C---:B-1----:R-:W-:Y:S03]  /*2ea0*/  HMMA.16816.F32.BF16 R156, R152.reuse, R116, RZ ;  /* 0x00000074989c723c */ /* 0x042fe600000418ff */
[----:B------:R-:W1:Y:S04]  /*2eb0*/  LDSM.16.MT88.4 R92, [R188+0x9000] ;  /* 0x00900000bc5c783b */ /* 0x000e680000004200 */
[----:B------:R-:W1:Y:S01]  /*2ec0*/  LDSM.16.MT88.4 R80, [R186+0x9000] ;  /* 0x00900000ba50783b */ /* 0x000e620000004200 */
[C---:B--2---:R-:W-:Y:S03]  /*2ed0*/  HMMA.16816.F32.BF16 R104, R152.reuse, R120, RZ ;  /* 0x000000789868723c */ /* 0x044fe600000418ff */
[----:B------:R-:W2:Y:S03]  /*2ee0*/  LDSM.16.M88.4 R140, [R215] ;  /* 0x00000000d78c783b */ /* 0x000ea60000000200 */
[C---:B---3--:R-:W-:Y:S06]  /*2ef0*/  HMMA.16816.F32.BF16 R108, R152.reuse, R132, RZ ;  /* 0x00000084986c723c */ /* 0x048fec00000418ff */
[----:B----4-:R-:W-:Y:S06]  /*2f00*/  HMMA.16816.F32.BF16 R152, R152, R88, RZ ;  /* 0x000000589898723c */ /* 0x010fec00000418ff */
[C---:B-----5:R-:W-:Y:S06]  /*2f10*/  HMMA.16816.F32.BF16 R84, R128.reuse, R132, RZ ;  /* 0x000000848054723c */ /* 0x060fec00000418ff */
[C---:B------:R-:W-:Y:S06]  /*2f20*/  HMMA.16816.F32.BF16 R148, R128.reuse, R116, RZ ;  /* 0x000000748094723c */ /* 0x040fec00000418ff */
[C---:B------:R-:W-:Y:S06]  /*2f30*/  HMMA.16816.F32.BF16 R136, R128.reuse, R120, RZ ;  /* 0x000000788088723c */ /* 0x040fec00000418ff */
[----:B------:R-:W-:Y:S06]  /*2f40*/  HMMA.16816.F32.BF16 R128, R128, R88, RZ ;  /* 0x000000588080723c */ /* 0x000fec00000418ff */
[C---:B------:R-:W-:Y:S06]  /*2f50*/  HMMA.16816.F32.BF16 R156, R112.reuse, R118, R156 ;  /* 0x00000076709c723c */ /* 0x040fec000004189c */
[C---:B------:R-:W-:Y:S06]  /*2f60*/  HMMA.16816.F32.BF16 R104, R112.reuse, R122, R104 ;  /* 0x0000007a7068723c */ /* 0x040fec0000041868 */
[C---:B------:R-:W-:Y:S06]  /*2f70*/  HMMA.16816.F32.BF16 R108, R112.reuse, R134, R108 ;  /* 0x00000086706c723c */ /* 0x040fec000004186c */
[----:B------:R-:W-:Y:S01]  /*2f80*/  HMMA.16816.F32.BF16 R112, R112, R90, R152 ;  /* 0x0000005a7070723c */ /* 0x000fe20000041898 */
[----:B------:R-:W-:Y:S05]  /*2f90*/  LDSM.16.M88.4 R152, [R6+0x3000] ;  /* 0x003000000698783b */ /* 0x000fea0000000200 */
[C---:B------:R-:W-:Y:S01]  /*2fa0*/  HMMA.16816.F32.BF16 R132, R144.reuse, R134, R84 ;  /* 0x000000869084723c */ /* 0x040fe20000041854 */
[----:B------:R-:W3:Y:S05]  /*2fb0*/  LDSM.16.M88.4 R84, [R220] ;  /* 0x00000000dc54783b */ /* 0x000eea0000000200 */
[C---:B------:R-:W-:Y:S01]  /*2fc0*/  HMMA.16816.F32.BF16 R116, R144.reuse, R118, R148 ;  /* 0x000000769074723c */ /* 0x040fe20000041894 */
[----:B------:R-:W-:Y:S05]  /*2fd0*/  LDSM.16.MT88.4 R148, [R187+0xa000] ;  /* 0x00a00000bb94783b */ /* 0x000fea0000004200 */
[C---:B------:R-:W-:Y:S01]  /*2fe0*/  HMMA.16816.F32.BF16 R120, R144.reuse, R122, R136 ;  /* 0x0000007a9078723c */ /* 0x040fe20000041888 */
[----:B------:R-:W-:Y:S05]  /*2ff0*/  LDSM.16.MT88.4 R136, [R191+0xa000] ;  /* 0x00a00000bf88783b */ /* 0x000fea0000004200 */
[----:B------:R-:W-:Y:S01]  /*3000*/  HMMA.16816.F32.BF16 R144, R144, R90, R128 ;  /* 0x0000005a9090723c */ /* 0x000fe20000041880 */
[----:B------:R-:W4:Y:S04]  /*3010*/  LDSM.16.M88.4 R88, [R214] ;  /* 0x00000000d658783b */ /* 0x000f280000000200 */
[----:B------:R-:W-:Y:S01]  /*3020*/  LDSM.16.MT88.4 R128, [R14+0xa000] ;  /* 0x00a000000e80783b */ /* 0x000fe20000004200 */
[C---:B------:R-:W-:Y:S06]  /*3030*/  HMMA.16816.F32.BF16 R156, R124.reuse, R100, R156 ;  /* 0x000000647c9c723c */ /* 0x040fec000004189c */
[C---:B------:R-:W-:Y:S06]  /*3040*/  HMMA.16816.F32.BF16 R104, R124.reuse, R96, R104 ;  /* 0x000000607c68723c */ /* 0x040fec0000041868 */
[C---:B-1----:R-:W-:Y:S06]  /*3050*/  HMMA.16816.F32.BF16 R108, R124.reuse, R92, R108 ;  /* 0x0000005c7c6c723c */ /* 0x042fec000004186c */
[----:B------:R-:W-:Y:S01]  /*3060*/  HMMA.16816.F32.BF16 R112, R124, R80, R112 ;  /* 0x000000507c70723c */ /* 0x000fe20000041870 */
[----:B------:R-:W1:Y:S05]  /*3070*/  LDSM.16.M88.4 R124, [R6+0x2000] ;  /* 0x00200000067c783b */ /* 0x000e6a0000000200 */
[C---:B--2---:R-:W-:Y:S06]  /*3080*/  HMMA.16816.F32.BF16 R116, R140.reuse, R100, R116 ;  /* 0x000000648c74723c */ /* 0x044fec0000041874 */
[C---:B------:R-:W-:Y:S06]  /*3090*/  HMMA.16816.F32.BF16 R120, R140.reuse, R96, R120 ;  /* 0x000000608c78723c */ /* 0x040fec0000041878 */
[C---:B------:R-:W-:Y:S06]  /*30a0*/  HMMA.16816.F32.BF16 R132, R140.reuse, R92, R132 ;  /* 0x0000005c8c84723c */ /* 0x040fec0000041884 */
[----:B------:R-:W-:Y:S01]  /*30b0*/  HMMA.16816.F32.BF16 R140, R140, R80, R144 ;  /* 0x000000508c8c723c */ /* 0x000fe20000041890 */
[----:B------:R-:W2:Y:S05]  /*30c0*/  LDSM.16.MT88.4 R144, [R189+0xa000] ;  /* 0x00a00000bd90783b */ /* 0x000eaa0000004200 */
[C---:B---3--:R-:W-:Y:S06]  /*30d0*/  HMMA.16816.F32.BF16 R156, R84.reuse, R102, R156 ;  /* 0x00000066549c723c */ /* 0x048fec000004189c */
[C---:B------:R-:W-:Y:S06]  /*30e0*/  HMMA.16816.F32.BF16 R104, R84.reuse, R98, R104 ;  /* 0x000000625468723c */ /* 0x040fec0000041868 */
[C---:B------:R-:W-:Y:S06]  /*30f0*/  HMMA.16816.F32.BF16 R108, R84.reuse, R94, R108 ;  /* 0x0000005e546c723c */ /* 0x040fec000004186c */
[----:B------:R-:W-:Y:S01]  /*3100*/  HMMA.16816.F32.BF16 R112, R84, R82, R112 ;  /* 0x000000525470723c */ /* 0x000fe20000041870 */
[----:B------:R-:W3:Y:S05]  /*3110*/  LDSM.16.M88.4 R84, [R222+0x2000] ;  /* 0x00200000de54783b */ /* 0x000eea0000000200 */
[C---:B----4-:R-:W-:Y:S01]  /*3120*/  HMMA.16816.F32.BF16 R116, R88.reuse, R102, R116 ;  /* 0x000000665874723c */ /* 0x050fe20000041874 */
[----:B------:R-:W-:Y:S05]  /*3130*/  LDSM.16.M88.4 R100, [R215+0x2000] ;  /* 0x00200000d764783b */ /* 0x000fea0000000200 */
[C---:B------:R-:W-:Y:S01]  /*3140*/  HMMA.16816.F32.BF16 R120, R88.reuse, R98, R120 ;  /* 0x000000625878723c */ /* 0x040fe20000041878 */
[----:B------:R-:W-:Y:S05]  /*3150*/  LDSM.16.MT88.4 R96, [R14+0xa800] ;  /* 0x00a800000e60783b */ /* 0x000fea0000004200 */
[C---:B------:R-:W-:Y:S01]  /*3160*/  HMMA.16816.F32.BF16 R132, R88.reuse, R94, R132 ;  /* 0x0000005e5884723c */ /* 0x040fe20000041884 */
[----:B------:R-:W-:Y:S05]  /*3170*/  LDSM.16.MT88.4 R92, [R190+0xa000] ;  /* 0x00a00000be5c783b */ /* 0x000fea0000004200 */
[----:B------:R-:W-:Y:S01]  /*3180*/  HMMA.16816.F32.BF16 R140, R88, R82, R140 ;  /* 0x00000052588c723c */ /* 0x000fe2000004188c */
[----:B------:R-:W4:Y:S04]  /*3190*/  LDSM.16.M88.4 R80, [R219+0x2000] ;  /* 0x00200000db50783b */ /* 0x000f280000000200 */
[----:B------:R-:W5:Y:S01]  /*31a0*/  LDSM.16.M88.4 R88, [R221+0x2000] ;  /* 0x00200000dd58783b */ /* 0x000f620000000200 */
[C---:B-1----:R-:W-:Y:S06]  /*31b0*/  HMMA.16816.F32.BF16 R156, R124.reuse, R128, R156 ;  /* 0x000000807c9c723c */ /* 0x042fec000004189c */
[C---:B------:R-:W-:Y:S06]  /*31c0*/  HMMA.16816.F32.BF16 R104, R124.reuse, R136, R104 ;  /* 0x000000887c68723c */ /* 0x040fec0000041868 */
[C---:B--2---:R-:W-:Y:S06]  /*31d0*/  HMMA.16816.F32.BF16 R108, R124.reuse, R144, R108 ;  /* 0x000000907c6c723c */ /* 0x044fec000004186c */
[----:B------:R-:W-:Y:S01]  /*31e0*/  HMMA.16816.F32.BF16 R112, R124, R148, R112 ;  /* 0x000000947c70723c */ /* 0x000fe20000041870 */
[----:B------:R-:W-:Y:S05]  /*31f0*/  LDSM.16.MT88.4 R124, [R186+0xa000] ;  /* 0x00a00000ba7c783b */ /* 0x000fea0000004200 */
[C---:B------:R-:W-:Y:S06]  /*3200*/  HMMA.16816.F32.BF16 R116, R152.reuse, R128, R116 ;  /* 0x000000809874723c */ /* 0x040fec0000041874 */
[C---:B------:R-:W-:Y:S06]  /*3210*/  HMMA.16816.F32.BF16 R120, R152.reuse, R136, R120 ;  /* 0x000000889878723c */ /* 0x040fec0000041878 */
[C---:B------:R-:W-:Y:S06]  /*3220*/  HMMA.16816.F32.BF16 R132, R152.reuse, R144, R132 ;  /* 0x000000909884723c */ /* 0x040fec0000041884 */
[----:B------:R-:W-:Y:S01]  /*3230*/  HMMA.16816.F32.BF16 R140, R152, R148, R140 ;  /* 0x00000094988c723c */ /* 0x000fe2000004188c */
[----:B------:R-:W1:Y:S05]  /*3240*/  LDSM.16.MT88.4 R152, [R188+0xa000] ;  /* 0x00a00000bc98783b */ /* 0x000e6a0000004200 */
[C---:B---3--:R-:W-:Y:S06]  /*3250*/  HMMA.16816.F32.BF16 R156, R84.reuse, R130, R156 ;  /* 0x00000082549c723c */ /* 0x048fec000004189c */
[C---:B------:R-:W-:Y:S06]  /*3260*/  HMMA.16816.F32.BF16 R104, R84.reuse, R138, R104 ;  /* 0x0000008a5468723c */ /* 0x040fec0000041868 */
[C---:B------:R-:W-:Y:S06]  /*3270*/  HMMA.16816.F32.BF16 R108, R84.reuse, R146, R108 ;  /* 0x00000092546c723c */ /* 0x040fec000004186c */
[----:B------:R-:W-:Y:S01]  /*3280*/  HMMA.16816.F32.BF16 R112, R84, R150, R112 ;  /* 0x000000965470723c */ /* 0x000fe20000041870 */
[----:B------:R-:W-:Y:S05]  /*3290*/  LDSM.16.M88.4 R84, [R220+0x2000] ;  /* 0x00200000dc54783b */ /* 0x000fea0000000200 */
[C---:B----4-:R-:W-:Y:S01]  /*32a0*/  HMMA.16816.F32.BF16 R116, R80.reuse, R130, R116 ;  /* 0x000000825074723c */ /* 0x050fe20000041874 */
[----:B------:R-:W2:Y:S05]  /*32b0*/  LDSM.16.M88.4 R128, [R13+-0x1000] ;  /* 0xfff000000d80783b */ /* 0x000eaa0000000200 */
[C---:B------:R-:W-:Y:S06]  /*32c0*/  HMMA.16816.F32.BF16 R120, R80.reuse, R138, R120 ;  /* 0x0000008a5078723c */ /* 0x040fec0000041878 */
[C---:B------:R-:W-:Y:S06]  /*32d0*/  HMMA.16816.F32.BF16 R132, R80.reuse, R146, R132 ;  /* 0x000000925084723c */ /* 0x040fec0000041884 */
[----:B------:R-:W-:Y:S01]  /*32e0*/  HMMA.16816.F32.BF16 R140, R80, R150, R140 ;  /* 0x00000096508c723c */ /* 0x000fe2000004188c */
[----:B------:R-:W-:Y:S05]  /*32f0*/  LDSM.16.M88.4 R80, [R214+0x2000] ;  /* 0x00200000d650783b */ /* 0x000fea0000000200 */
[C---:B-----5:R-:W-:Y:S06]  /*3300*/  HMMA.16816.F32.BF16 R156, R88.reuse, R96, R156 ;  /* 0x00000060589c723c */ /* 0x060fec000004189c */
[C---:B------:R-:W-:Y:S06]  /*3310*/  HMMA.16816.F32.BF16 R104, R88.reuse, R92, R104 ;  /* 0x0000005c5868723c */ /* 0x040fec0000041868 */
[----:B-1----:R-:W-:Y:S01]  /*3320*/  HMMA.16816.F32.BF16 R108, R88, R152, R108 ;  /* 0x00000098586c723c */ /* 0x002fe2000004186c */
[----:B--2---:R-:W-:-:S05]  /*3330*/  PRMT R22, R131, 0x7632, R22 ;  /* 0x0000763283167816 */ /* 0x004fca0000000016 */
[----:B------:R-:W-:Y:S01]  /*3340*/  HMMA.16816.F32.BF16 R112, R88, R124, R112 ;  /* 0x0000007c5870723c */ /* 0x000fe20000041870 */
[----:B------:R-:W1:Y:S01]  /*3350*/  LDSM.16.M88.4 R88, [R20+-0x1000] ;  /* 0xfff000001458783b */ /* 0x000e620000000200 */
[C---:B------:R-:W-:Y:S01]  /*3360*/  PRMT R2, R128.reuse, 0x7632, R2 ;  /* 0x0000763280027816 */ /* 0x040fe20000000002 */
[----:B------:R-:W-:Y:S02]  /*3370*/  IMAD.U32 R23, R128, 0x10000, RZ ;  /* 0x0001000080177824 */ /* 0x000fe400078e00ff */
[----:B------:R-:W-:Y:S01]  /*3380*/  IMAD.U32 R22, R22, 0x10000, RZ ;  /* 0x0001000016167824 */ /* 0x000fe200078e00ff */
[----:B------:R-:W-:Y:S01]  /*3390*/  HMMA.16816.F32.BF16 R116, R100, R96, R116 ;  /* 0x000000606474723c */ /* 0x000fe20000041874 */
[----:B------:R-:W-:Y:S02]  /*33a0*/  IMAD.U32 R2, R2, 0x10000, RZ ;  /* 0x0001000002027824 */ /* 0x000fe400078e00ff */
[----:B------:R-:W-:-:S03]  /*33b0*/  IMAD.U32 R131, R131, 0x10000, RZ ;  /* 0x0001000083837824 */ /* 0x000fc600078e00ff */
[C---:B------:R-:W-:Y:S06]  /*33c0*/  HMMA.16816.F32.BF16 R120, R100.reuse, R92, R120 ;  /* 0x0000005c6478723c */ /* 0x040fec0000041878 */
[C---:B------:R-:W-:Y:S06]  /*33d0*/  HMMA.16816.F32.BF16 R132, R100.reuse, R152, R132 ;  /* 0x000000986484723c */ /* 0x040fec0000041884 */
[----:B------:R-:W-:Y:S06]  /*33e0*/  HMMA.16816.F32.BF16 R140, R100, R124, R140 ;  /* 0x0000007c648c723c */ /* 0x000fec000004188c */
[----:B------:R-:W-:Y:S01]  /*33f0*/  HMMA.16816.F32.BF16 R156, R84, R98, R156 ;  /* 0x00000062549c723c */ /* 0x000fe2000004189c */
[----:B------:R-:W-:Y:S01]  /*3400*/  IADD3 R100, P1, R238, UR8, RZ ;  /* 0x00000008ee647c10 */ /* 0x000fe2000ff3e0ff */
[----:B------:R-:W-:-:S03]  /*3410*/  IMAD.U32 R102, RZ, RZ, UR18 ;  /* 0x00000012ff667e24 */ /* 0x000fc6000f8e00ff */
[----:B------:R-:W-:Y:S01]  /*3420*/  IADD3.X R101, R237, UR9, RZ, P1, !PT ;  /* 0x00000009ed657c10 */ /* 0x000fe20008ffe4ff */
[----:B------:R-:W-:Y:S01]  /*3430*/  HMMA.16816.F32.BF16 R104, R84, R94, R104 ;  /* 0x0000005e5468723c */ /* 0x000fe20000041868 */
[----:B-1----:R-:W-:-:S05]  /*3440*/  IMAD.U32 R93, R89, 0x10000, RZ ;  /* 0x00010000595d7824 */ /* 0x002fca00078e00ff */
[----:B------:R-:W-:Y:S01]  /*3450*/  HMMA.16816.F32.BF16 R108, R84, R154, R108 ;  /* 0x0000009a546c723c */ /* 0x000fe2000004186c */
[----:B------:R-:W-:-:S05]  /*3460*/  PRMT R89, R89, 0x7632, R89 ;  /* 0x0000763259597816 */ /* 0x000fca0000000059 */
[----:B------:R-:W-:Y:S01]  /*3470*/  HMMA.16816.F32.BF16 R112, R84, R126, R112 ;  /* 0x0000007e5470723c */ /* 0x000fe20000041870 */
[----:B------:R-:W1:Y:S05]  /*3480*/  LDSM.16.M88.4 R84, [R13+-0x800] ;  /* 0xfff800000d54783b */ /* 0x000e6a0000000200 */
[----:B------:R-:W-:Y:S01]  /*3490*/  HMMA.16816.F32.BF16 R116, R80, R98, R116 ;  /* 0x000000625074723c */ /* 0x000fe20000041874 */
[----:B------:R-:W-:Y:S01]  /*34a0*/  FADD R156, -R156, R23 ;  /* 0x000000179c9c7221 */ /* 0x000fe20000000100 */
[----:B------:R-:W-:Y:S01]  /*34b0*/  FADD R157, -R157, R2 ;  /* 0x000000029d9d7221 */ /* 0x000fe20000000100 */
[----:B------:R-:W-:-:S03]  /*34c0*/  IMAD.U32 R23, R130, 0x10000, RZ ;  /* 0x0001000082177824 */ /* 0x000fc600078e00ff */
[C---:B------:R-:W-:Y:S01]  /*34d0*/  HMMA.16816.F32.BF16 R120, R80.reuse, R94, R120 ;  /* 0x0000005e5078723c */ /* 0x040fe20000041878 */
[--C-:B------:R-:W-:Y:S01]  /*34e0*/  FADD R107, -R107, R22.reuse ;  /* 0x000000166b6b7221 */ /* 0x100fe20000000100 */
[----:B------:R-:W-:Y:S01]  /*34f0*/  PRMT R22, R130, 0x7632, R22 ;  /* 0x0000763282167816 */ /* 0x000fe20000000016 */
[----:B------:R-:W-:Y:S01]  /*3500*/  FADD R104, -R104, R23 ;  /* 0x0000001768687221 */ /* 0x000fe20000000100 */
[----:B------:R-:W-:Y:S02]  /*3510*/  IMAD.U32 R23, R90, 0x10000, RZ ;  /* 0x000100005a177824 */ /* 0x000fe400078e00ff */
[----:B------:R-:W-:Y:S01]  /*3520*/  FADD R106, -R106, R131 ;  /* 0x000000836a6a7221 */ /* 0x000fe20000000100 */
[C---:B------:R-:W-:Y:S01]  /*3530*/  HMMA.16816.F32.BF16 R132, R80.reuse, R154, R132 ;  /* 0x0000009a5084723c */ /* 0x040fe20000041884 */
[----:B------:R-:W-:Y:S02]  /*3540*/  IMAD.U32 R22, R22, 0x10000, RZ ;  /* 0x0001000016167824 */ /* 0x000fe400078e00ff */
[----:B------:R-:W-:Y:S01]  /*3550*/  FADD R110, -R110, R93 ;  /* 0x0000005d6e6e7221 */ /* 0x000fe20000000100 */
[----:B------:R-:W-:Y:S01]  /*3560*/  IADD3 R98, P2, R245, UR8, RZ ;  /* 0x00000008f5627c10 */ /* 0x000fe2000ff5e0ff */
[--C-:B------:R-:W-:Y:S01]  /*3570*/  FADD R105, -R105, R22.reuse ;  /* 0x0000001669697221 */ /* 0x100fe20000000100 */
[----:B------:R-:W-:Y:S01]  /*3580*/  HMMA.16816.F32.BF16 R140, R80, R126, R140 ;  /* 0x0000007e508c723c */ /* 0x000fe2000004188c */
[----:B------:R-:W-:Y:S01]  /*3590*/  PRMT R22, R90, 0x7632, R22 ;  /* 0x000076325a167816 */ /* 0x000fe20000000016 */
[----:B------:R-:W-:Y:S01]  /*35a0*/  FADD R112, -R112, R23 ;  /* 0x0000001770707221 */ /* 0x000fe20000000100 */
[----:B------:R-:W-:Y:S01]  /*35b0*/  IMAD.U32 R23, R88, 0x10000, RZ ;  /* 0x0001000058177824 */ /* 0x000fe200078e00ff */
[----:B------:R-:W-:-:S02]  /*35c0*/  IADD3.X R99, R244, UR9, RZ, P2, !PT ;  /* 0x00000009f4637c10 */ /* 0x000fc400097fe4ff */
[----:B------:R-:W-:Y:S02]  /*35d0*/  IMAD.U32 R22, R22, 0x10000, RZ ;  /* 0x0001000016167824 */ /* 0x000fe400078e00ff */
[----:B------:R-:W-:Y:S01]  /*35e0*/  FADD R108, -R108, R23 ;  /* 0x000000176c6c7221 */ /* 0x000fe20000000100 */
[C---:B------:R-:W-:Y:S01]  /*35f0*/  IMAD.U32 R81, R129.reuse, 0x10000, RZ ;  /* 0x0001000081517824 */ /* 0x040fe200078e00ff */
[----:B------:R-:W-:Y:S01]  /*3600*/  PRMT R129, R129, 0x7632, R129 ;  /* 0x0000763281817816 */ /* 0x000fe20000000081 */
[--C-:B------:R-:W-:Y:S02]  /*3610*/  FADD R113, -R113, R22.reuse ;  /* 0x0000001671717221 */ /* 0x100fe40000000100 */
[----:B------:R-:W-:Y:S02]  /*3620*/  FADD R158, -R158, R81 ;  /* 0x000000519e9e7221 */ /* 0x000fe40000000100 */
[----:B------:R-:W2:Y:S01]  /*3630*/  LDSM.16.M88.4 R80, [R21+-0x1000] ;  /* 0xfff000001550783b */ /* 0x000ea20000000200 */
[----:B------:R-:W-:Y:S01]  /*3640*/  IMAD.U32 R2, R129, 0x10000, RZ ;  /* 0x0001000081027824 */ /* 0x000fe200078e00ff */
[----:B-1----:R-:W-:Y:S01]  /*3650*/  PRMT R22, R84, 0x7632, R22 ;  /* 0x0000763254167816 */ /* 0x002fe20000000016 */
[----:B------:R-:W-:Y:S02]  /*3660*/  BAR.SYNC.DEFER_BLOCKING 0x0 ;  /* 0x0000000000007b1d */ /* 0x000fe40000010000 */
[----:B------:R-:W-:Y:S01]  /*3670*/  FADD R159, -R159, R2 ;  /* 0x000000029f9f7221 */ /* 0x000fe20000000100 */
[----:B------:R-:W-:Y:S01]  /*3680*/  IMAD.U32 R2, R89, 0x10000, RZ ;  /* 0x0001000059027824 */ /* 0x000fe200078e00ff */
[----:B------:R-:W-:Y:S01]  /*3690*/  PRMT R23, R85, 0x7632, R23 ;  /* 0x0000763255177816 */ /* 0x000fe20000000017 */
[----:B------:R-:W-:Y:S01]  /*36a0*/  IMAD.U32 R22, R22, 0x10000, RZ ;  /* 0x0001000016167824 */ /* 0x000fe200078e00ff */
[----:B------:R-:W-:Y:S01]  /*36b0*/  PRMT R89, R91, 0x7632, R89 ;  /* 0x000076325b597816 */ /* 0x000fe20000000059 */
[--C-:B------:R-:W-:Y:S01]  /*36c0*/  FADD R111, -R111, R2.reuse ;  /* 0x000000026f6f7221 */ /* 0x100fe20000000100 */
[----:B------:R-:W-:Y:S01]  /*36d0*/  PRMT R2, R88, 0x7632, R2 ;  /* 0x0000763258027816 */ /* 0x000fe20000000002 */
[----:B------:R-:W-:Y:S01]  /*36e0*/  FADD R117, -R117, R22 ;  /* 0x0000001675757221 */ /* 0x000fe20000000100 */
[----:B------:R-:W-:-:S02]  /*36f0*/  IMAD.U32 R85, R85, 0x10000, RZ ;  /* 0x0001000055557824 */ /* 0x000fc400078e00ff */
[----:B------:R-:W-:Y:S01]  /*3700*/  IMAD.U32 R91, R91, 0x10000, RZ ;  /* 0x000100005b5b7824 */ /* 0x000fe200078e00ff */
[----:B------:R-:W-:Y:S01]  /*3710*/  F2FP.BF16.F32.PACK_AB R88, R111, R110 ;  /* 0x0000006e6f58723e */ /* 0x000fe200000010ff */
[----:B------:R-:W-:Y:S02]  /*3720*/  IMAD.U32 R2, R2, 0x10000, RZ ;  /* 0x0001000002027824 */ /* 0x000fe400078e00ff */
[----:B------:R-:W-:Y:S01]  /*3730*/  FADD R118, -R118, R85 ;  /* 0x0000005576767221 */ /* 0x000fe20000000100 */
[----:B------:R-:W-:Y:S02]  /*3740*/  IMAD.U32 R90, R89, 0x10000, RZ ;  /* 0x00010000595a7824 */ /* 0x000fe400078e00ff */
[----:B------:R-:W-:Y:S01]  /*3750*/  FADD R114, -R114, R91 ;  /* 0x0000005b72727221 */ /* 0x000fe20000000100 */
[----:B------:R-:W-:Y:S01]  /*3760*/  FADD R109, -R109, R2 ;  /* 0x000000026d6d7221 */ /* 0x000fe20000000100 */
[----:B------:R-:W-:Y:S02]  /*3770*/  IMAD.U32 R2, R23, 0x10000, RZ ;  /* 0x0001000017027824 */ /* 0x000fe400078e00ff */
[----:B------:R-:W-:Y:S01]  /*3780*/  FADD R115, -R115, R90 ;  /* 0x0000005a73737221 */ /* 0x000fe20000000100 */
[----:B------:R-:W-:Y:S01]  /*3790*/  IMAD.U32 R23, R86, 0x10000, RZ ;  /* 0x0001000056177824 */ /* 0x000fe200078e00ff */
[----:B------:R-:W-:Y:S01]  /*37a0*/  F2FP.BF16.F32.PACK_AB R91, R113, R112 ;  /* 0x00000070715b723e */ /* 0x000fe200000010ff */
[--C-:B------:R-:W-:Y:S01]  /*37b0*/  FADD R119, -R119, R2.reuse ;  /* 0x0000000277777221 */ /* 0x100fe20000000100 */
[----:B------:R-:W-:Y:S01]  /*37c0*/  PRMT R2, R87, 0x7632, R2 ;  /* 0x0000763257027816 */ /* 0x000fe20000000002 */
[----:B------:R-:W-:Y:S01]  /*37d0*/  FADD R120, -R120, R23 ;  /* 0x0000001778787221 */ /* 0x000fe20000000100 */
[----:B------:R-:W-:Y:S01]  /*37e0*/  IMAD.U32 R89, R84, 0x10000, RZ ;  /* 0x0001000054597824 */ /* 0x000fe200078e00ff */
[----:B------:R-:W-:Y:S01]  /*37f0*/  F2FP.BF16.F32.PACK_AB R93, R115, R114 ;  /* 0x00000072735d723e */ /* 0x000fe200000010ff */
[----:B------:R-:W-:Y:S01]  /*3800*/  IMAD.U32 R87, R87, 0x10000, RZ ;  /* 0x0001000057577824 */ /* 0x000fe200078e00ff */
[----:B------:R-:W-:Y:S01]  /*3810*/  PRMT R86, R86, 0x7632, R86 ;  /* 0x0000763256567816 */ /* 0x000fe20000000056 */
[----:B------:R-:W-:-:S02]  /*3820*/  IMAD.U32 R2, R2, 0x10000, RZ ;  /* 0x0001000002027824 */ /* 0x000fc400078e00ff */
[----:B------:R-:W-:Y:S01]  /*3830*/  FADD R116, -R116, R89 ;  /* 0x0000005974747221 */ /* 0x000fe20000000100 */
[----:B------:R-:W-:Y:S01]  /*3840*/  F2FP.BF16.F32.PACK_AB R89, R109, R108 ;  /* 0x0000006c6d59723e */ /* 0x000fe200000010ff */
[----:B------:R-:W-:Y:S01]  /*3850*/  FADD R122, -R122, R87 ;  /* 0x000000577a7a7221 */ /* 0x000fe20000000100 */
[----:B------:R-:W-:Y:S01]  /*3860*/  FADD R123, -R123, R2 ;  /* 0x000000027b7b7221 */ /* 0x000fe20000000100 */
[----:B------:R-:W-:Y:S01]  /*3870*/  IMAD.U32 R86, R86, 0x10000, RZ ;  /* 0x0001000056567824 */ /* 0x000fe200078e00ff */
[C---:B--2---:R-:W-:Y:S01]  /*3880*/  PRMT R22, R80.reuse, 0x7632, R22 ;  /* 0x0000763250167816 */ /* 0x044fe20000000016 */
[C---:B------:R-:W-:Y:S01]  /*3890*/  IMAD.U32 R85, R81.reuse, 0x10000, RZ ;  /* 0x0001000051557824 */ /* 0x040fe200078e00ff */
[----:B------:R-:W-:Y:S01]  /*38a0*/  PRMT R81, R81, 0x7632, R81 ;  /* 0x0000763251517816 */ /* 0x000fe20000000051 */
[----:B------:R-:W-:Y:S01]  /*38b0*/  IMAD.U32 R23, R80, 0x10000, RZ ;  /* 0x0001000050177824 */ /* 0x000fe200078e00ff */
[----:B------:R-:W-:Y:S01]  /*38c0*/  F2FP.BF16.F32.PACK_AB R80, R105, R104 ;  /* 0x000000686950723e */ /* 0x000fe200000010ff */
[----:B------:R-:W-:-:S02]  /*38d0*/  IMAD.U32 R22, R22, 0x10000, RZ ;  /* 0x0001000016167824 */ /* 0x000fc400078e00ff */
[----:B------:R-:W-:Y:S01]  /*38e0*/  FADD R121, -R121, R86 ;  /* 0x0000005679797221 */ /* 0x000fe20000000100 */
[----:B------:R-:W-:Y:S02]  /*38f0*/  IMAD.U32 R2, R81, 0x10000, RZ ;  /* 0x0001000051027824 */ /* 0x000fe400078e00ff */
[----:B------:R-:W-:Y:S01]  /*3900*/  FADD R132, -R132, R23 ;  /* 0x0000001784847221 */ /* 0x000fe20000000100 */
[--C-:B------:R-:W-:Y:S01]  /*3910*/  FADD R133, -R133, R22.reuse ;  /* 0x0000001685857221 */ /* 0x100fe20000000100 */
[C---:B------:R-:W-:Y:S01]  /*3920*/  PRMT R22, R82.reuse, 0x7632, R22 ;  /* 0x0000763252167816 */ /* 0x040fe20000000016 */
[----:B------:R-:W-:Y:S02]  /*3930*/  IMAD.U32 R23, R82, 0x10000, RZ ;  /* 0x0001000052177824 */ /* 0x000fe400078e00ff */
[----:B------:R-:W-:Y:S01]  /*3940*/  FADD R135, -R135, R2 ;  /* 0x0000000287877221 */ /* 0x000fe20000000100 */
[----:B------:R-:W-:Y:S01]  /*3950*/  F2FP.BF16.F32.PACK_AB R2, R157, R156 ;  /* 0x0000009c9d02723e */ /* 0x000fe200000010ff */
[----:B------:R-:W-:-:S02]  /*3960*/  IMAD.U32 R81, R83, 0x10000, RZ ;  /* 0x0001000053517824 */ /* 0x000fc400078e00ff */
[----:B------:R-:W-:Y:S01]  /*3970*/  FADD R140, -R140, R23 ;  /* 0x000000178c8c7221 */ /* 0x000fe20000000100 */
[----:B------:R-:W-:Y:S01]  /*3980*/  IMAD.U32 R22, R22, 0x10000, RZ ;  /* 0x0001000016167824 */ /* 0x000fe200078e00ff */
[----:B------:R-:W-:Y:S01]  /*3990*/  F2FP.BF16.F32.PACK_AB R23, R107, R106 ;  /* 0x0000006a6b17723e */ /* 0x000fe200000010ff */
[----:B------:R1:W-:Y:S01]  /*39a0*/  STS [R9+0x9000], R2 ;  /* 0x0090000209007388 */ /* 0x0003e20000000800 */
[----:B------:R-:W-:Y:S01]  /*39b0*/  PRMT R83, R83, 0x7632, R83 ;  /* 0x0000763253537816 */ /* 0x000fe20000000053 */
[----:B------:R-:W-:Y:S01]  /*39c0*/  FADD R141, -R141, R22 ;  /* 0x000000168d8d7221 */ /* 0x000fe20000000100 */
[----:B------:R-:W-:Y:S01]  /*39d0*/  F2FP.BF16.F32.PACK_AB R22, R159, R158 ;  /* 0x0000009e9f16723e */ /* 0x000fe200000010ff */
[----:B------:R-:W-:Y:S01]  /*39e0*/  FADD R134, -R134, R85 ;  /* 0x0000005586867221 */ /* 0x000fe20000000100 */
[----:B------:R-:W-:Y:S01]  /*39f0*/  FADD R142, -R142, R81 ;  /* 0x000000518e8e7221 */ /* 0x000fe20000000100 */
[----:B------:R-:W-:Y:S01]  /*3a00*/  IMAD.U32 R82, R83, 0x10000, RZ ;  /* 0x0001000053527824 */ /* 0x000fe200078e00ff */
[----:B------:R-:W-:Y:S01]  /*3a10*/  F2FP.BF16.F32.PACK_AB R90, R121, R120 ;  /* 0x00000078795a723e */ /* 0x000fe200000010ff */
[----:B------:R2:W-:Y:S01]  /*3a20*/  STS [R15+0x9000], R22 ;  /* 0x009000160f007388 */ /* 0x0005e20000000800 */
[----:B------:R-:W-:Y:S01]  /*3a30*/  F2FP.BF16.F32.PACK_AB R97, R133, R132 ;  /* 0x000000848561723e */ /* 0x000fe200000010ff */
[----:B------:R-:W-:Y:S01]  /*3a40*/  FADD R143, -R143, R82 ;  /* 0x000000528f8f7221 */ /* 0x000fe20000000100 */
[----:B-1----:R-:W-:Y:S01]  /*3a50*/  F2FP.BF16.F32.PACK_AB R2, R117, R116 ;  /* 0x000000747502723e */ /* 0x002fe200000010ff */
[----:B------:R-:W-:Y:S01]  /*3a60*/  STS [R7+0x9000], R80 ;  /* 0x0090005007007388 */ /* 0x000fe20000000800 */
[----:B------:R-:W-:-:S02]  /*3a70*/  F2FP.BF16.F32.PACK_AB R96, R135, R134 ;  /* 0x000000868760723e */ /* 0x000fc400000010ff */
[----:B------:R-:W-:Y:S01]  /*3a80*/  F2FP.BF16.F32.PACK_AB R103, R141, R140 ;  /* 0x0000008c8d67723e */ /* 0x000fe200000010ff */
[----:B------:R1:W-:Y:S01]  /*3a90*/  STS [R16+0x9000], R23 ;  /* 0x0090001710007388 */ /* 0x0003e20000000800 */
[----:B------:R-:W-:Y:S02]  /*3aa0*/  F2FP.BF16.F32.PACK_AB R125, R143, R142 ;  /* 0x0000008e8f7d723e */ /* 0x000fe400000010ff */
[----:B--2---:R-:W-:Y:S01]  /*3ab0*/  F2FP.BF16.F32.PACK_AB R22, R119, R118 ;  /* 0x000000767716723e */ /* 0x004fe200000010ff */
[----:B------:R-:W-:Y:S04]  /*3ac0*/  STS [R8+0x9000], R89 ;  /* 0x0090005908007388 */ /* 0x000fe80000000800 */
[----:B------:R-:W-:Y:S01]  /*3ad0*/  STS [R17+0x9000], R88 ;  /* 0x0090005811007388 */ /* 0x000fe20000000800 */
[----:B-1----:R-:W-:-:S03]  /*3ae0*/  F2FP.BF16.F32.PACK_AB R23, R123, R122 ;  /* 0x0000007a7b17723e */ /* 0x002fc600000010ff */
[----:B------:R-:W-:Y:S04]  /*3af0*/  STS [R10+0x9000], R91 ;  /* 0x0090005b0a007388 */ /* 0x000fe80000000800 */
[----:B------:R-:W-:Y:S01]  /*3b00*/  STS [R18+0x9000], R93 ;  /* 0x0090005d12007388 */ /* 0x000fe20000000800 */
[----:B------:R-:W-:Y:S06]  /*3b10*/  BAR.SYNC.DEFER_BLOCKING 0x0 ;  /* 0x0000000000007b1d */ /* 0x000fec0000010000 */
[----:B------:R-:W1:Y:S04]  /*3b20*/  LDS.128 R80, [R11+0x9000] ;  /* 0x009000000b507984 */ /* 0x000e680000000c00 */
[----:B------:R-:W2:Y:S01]  /*3b30*/  LDS.128 R84, [R19+0x9400] ;  /* 0x0094000013547984 */ /* 0x000ea20000000c00 */
[----:B------:R-:W-:Y:S06]  /*3b40*/  BAR.SYNC.DEFER_BLOCKING 0x0 ;  /* 0x0000000000007b1d */ /* 0x000fec0000010000 */
[----:B------:R-:W-:Y:S04]  /*3b50*/  STS [R9+0x9000], R2 ;  /* 0x0090000209007388 */ /* 0x000fe80000000800 */
[----:B------:R3:W-:Y:S04]  /*3b60*/  STS [R15+0x9000], R22 ;  /* 0x009000160f007388 */ /* 0x0007e80000000800 */
[----:B------:R-:W-:Y:S04]  /*3b70*/  STS [R7+0x9000], R90 ;  /* 0x0090005a07007388 */ /* 0x000fe80000000800 */
[----:B------:R4:W-:Y:S01]  /*3b80*/  STS [R16+0x9000], R23 ;  /* 0x0090001710007388 */ /* 0x0009e20000000800 */
[----:B---3--:R-:W-:-:S03]  /*3b90*/  IADD3 R22, P2, R233, UR8, RZ ;  /* 0x00000008e9167c10 */ /* 0x008fc6000ff5e0ff */
[----:B------:R-:W-:Y:S04]  /*3ba0*/  STS [R8+0x9000], R97 ;  /* 0x0090006108007388 */ /* 0x000fe80000000800 */
[----:B------:R3:W-:Y:S01]  /*3bb0*/  STS [R17+0x9000], R96 ;  /* 0x0090006011007388 */ /* 0x0007e20000000800 */
[----:B----4-:R-:W-:-:S03]  /*3bc0*/  IADD3.X R23, R232, UR9, RZ, P2, !PT ;  /* 0x00000009e8177c10 */ /* 0x010fc600097fe4ff */
[----:B------:R4:W-:Y:S04]  /*3bd0*/  STS [R10+0x9000], R103 ;  /* 0x009000670a007388 */ /* 0x0009e80000000800 */
[----:B------:R-:W-:Y:S01]  /*3be0*/  STS [R18+0x9000], R125 ;  /* 0x0090007d12007388 */ /* 0x000fe20000000800 */
[----:B------:R-:W-:Y:S01]  /*3bf0*/  BAR.SYNC.DEFER_BLOCKING 0x0 ;  /* 0x0000000000007b1d */ /* 0x000fe20000010000 */
[----:B---3--:R-:W-:Y:S01]  /*3c00*/  IADD3 R96, P1, R228, UR8, RZ ;  /* 0x00000008e4607c10 */ /* 0x008fe2000ff3e0ff */
[----:B----4-:R-:W-:-:S03]  /*3c10*/  IMAD.U32 R103, RZ, RZ, UR19 ;  /* 0x00000013ff677e24 */ /* 0x010fc6000f8e00ff */
[----:B------:R-:W-:Y:S01]  /*3c20*/  IADD3.X R97, R227, UR9, RZ, P1, !PT ;  /* 0x00000009e3617c10 */ /* 0x000fe20008ffe4ff */
[----:B------:R-:W3:Y:S04]  /*3c30*/  LDS.128 R88, [R11+0x9000] ;  /* 0x009000000b587984 */ /* 0x000ee80000000c00 */
[----:B------:R-:W4:Y:S04]  /*3c40*/  LDS.128 R92, [R19+0x9400] ;  /* 0x00940000135c7984 */ /* 0x000f280000000c00 */
[----:B-1----:R-:W-:Y:S04]  /*3c50*/  @P6 STG.E.128 desc[UR20][R98.64], R80 ;  /* 0x0000005062006986 */ /* 0x002fe8000c101d14 */
[----:B--2---:R1:W-:Y:S04]  /*3c60*/  @P5 STG.E.128 desc[UR20][R100.64], R84 ;  /* 0x0000005464005986 */ /* 0x0043e8000c101d14 */
[----:B------:R-:W2:Y:S04]  /*3c70*/  LDS R125, [R250+0xba00] ;  /* 0x00ba0000fa7d7984 */ /* 0x000ea80000000800 */
[----:B------:R-:W5:Y:S04]  /*3c80*/  LDS R127, [R213+0x20] ;  /* 0x00002000d57f7984 */ /* 0x000f680000000800 */
[----:B------:R-:W2:Y:S04]  /*3c90*/  LDS R129, [R252+0x80] ;  /* 0x00008000fc817984 */ /* 0x000ea80000000800 */
[----:B------:R-:W2:Y:S04]  /*3ca0*/  LDS R81, [R213+0xa0] ;  /* 0x0000a000d5517984 */ /* 0x000ea80000000800 */
[----:B---3--:R3:W-:Y:S04]  /*3cb0*/  @P4 STG.E.128 desc[UR20][R22.64], R88 ;  /* 0x0000005816004986 */ /* 0x0087e8000c101d14 */
[----:B----4-:R4:W-:Y:S04]  /*3cc0*/  @P3 STG.E.128 desc[UR20][R96.64], R92 ;  /* 0x0000005c60003986 */ /* 0x0109e8000c101d14 */
[----:B------:R-:W2:Y:S01]  /*3cd0*/  LDG.E R2, desc[UR20][R102.64] ;  /* 0x0000001466027981 */ /* 0x000ea2000c1e1900 */
[----:B-1----:R-:W-:Y:S01]  /*3ce0*/  VIADD R84, R251, UR6 ;  /* 0x00000006fb547c36 */ /* 0x002fe20008000000 */
[----:B------:R-:W-:Y:S01]  /*3cf0*/  UIADD3 UR18, UR15, -0x1, URZ ;  /* 0xffffffff0f127890 */ /* 0x000fe2000fffe03f */
[----:B------:R-:W-:Y:S01]  /*3d00*/  LOP3.LUT R12, R12, 0xfffff7ff, RZ, 0xc0, !PT ;  /* 0xfffff7ff0c0c7812 */ /* 0x000fe200078ec0ff */
[----:B------:R-:W1:Y:S02]  /*3d10*/  S2R R160, SR_TID.X ;  /* 0x0000000000a07919 */ /* 0x000e640000002100 */
[----:B------:R-:W-:-:S02]  /*3d20*/  USHF.R.S32.HI UR19, URZ, 0x1f, UR18 ;  /* 0x0000001f3f137899 */ /* 0x000fc40008011412 */
[----:B------:R-:W-:Y:S01]  /*3d30*/  UISETP.GE.U32.AND UP0, UPT, UR4, UR18, UPT ;  /* 0x000000120400728c */ /* 0x000fe2000bf06070 */
[----:B---3--:R-:W-:-:S03]  /*3d40*/  VIADD R22, R84, 0x8 ;  /* 0x0000000854167836 */ /* 0x008fc60000000000 */
[----:B------:R-:W-:Y:S01]  /*3d50*/  UISETP.GE.AND.EX UP0, UPT, UR5, UR19, UPT, UP0 ;  /* 0x000000130500728c */ /* 0x000fe2000bf06300 */
[----:B------:R-:W-:Y:S01]  /*3d60*/  BAR.SYNC.DEFER_BLOCKING 0x0 ;  /* 0x0000000000007b1d */ /* 0x000fe20000010000 */
[----:B------:R-:W-:Y:S02]  /*3d70*/  ISETP.GE.AND P3, PT, R22, UR25, PT ;  /* 0x0000001916007c0c */ /* 0x000fe4000bf66270 */
[----:B-1----:R-:W-:-:S04]  /*3d80*/  SHF.R.U32.HI R160, RZ, 0x3, R160 ;  /* 0x00000003ffa07819 */ /* 0x002fc800000116a0 */
[----:B------:R-:W-:-:S04]  /*3d90*/  SGXT.U32 R160, R160, 0x3 ;  /* 0x00000003a0a0781a */ /* 0x000fc80000000000 */
[----:B------:R-:W-:-:S05]  /*3da0*/  IADD3 R82, P6, R160, UR6, RZ ;  /* 0x00000006a0527c10 */ /* 0x000fca000ffde0ff */
[----:B------:R-:W-:Y:S02]  /*3db0*/  IMAD.X R83, RZ, RZ, UR7, P6 ;  /* 0x00000007ff537e24 */ /* 0x000fe4000b0e06ff */
[C---:B--2---:R-:W-:Y:S01]  /*3dc0*/  FADD R125, R2.reuse, -R125 ;  /* 0x8000007d027d7221 */ /* 0x044fe20000000000 */
[C---:B-----5:R-:W-:Y:S01]  /*3dd0*/  FADD R127, R2.reuse, -R127 ;  /* 0x8000007f027f7221 */ /* 0x060fe20000000000 */
[C---:B------:R-:W-:Y:S01]  /*3de0*/  FADD R129, R2.reuse, -R129 ;  /* 0x8000008102817221 */ /* 0x040fe20000000000 */
[----:B------:R-:W-:Y:S01]  /*3df0*/  FADD R81, R2, -R81 ;  /* 0x8000005102517221 */ /* 0x000fe20000000000 */
[----:B------:R-:W-:Y:S01]  /*3e00*/  FMUL R125, R125, 1.4426950216293334961 ;  /* 0x3fb8aa3b7d7d7820 */ /* 0x000fe20000400000 */
[----:B------:R-:W-:Y:S01]  /*3e10*/  FMUL R127, R127, 1.4426950216293334961 ;  /* 0x3fb8aa3b7f7f7820 */ /* 0x000fe20000400000 */
[----:B------:R-:W-:Y:S01]  /*3e20*/  FMUL R129, R129, 1.4426950216293334961 ;  /* 0x3fb8aa3b81817820 */ /* 0x000fe20000400000 */
[----:B------:R-:W-:Y:S02]  /*3e30*/  FMUL R81, R81, 1.4426950216293334961 ;  /* 0x3fb8aa3b51517820 */ /* 0x000fe40000400000 */
[----:B------:R-:W-:-:S02]  /*3e40*/  FSETP.GEU.AND P1, PT, R125, -126, PT ;  /* 0xc2fc00007d00780b */ /* 0x000fc40003f2e000 */
[----:B------:R-:W-:Y:S02]  /*3e50*/  FSETP.GEU.AND P2, PT, R127, -126, PT ;  /* 0xc2fc00007f00780b */ /* 0x000fe40003f4e000 */
[----:B------:R-:W-:Y:S02]  /*3e60*/  FSETP.GEU.AND P5, PT, R129, -126, PT ;  /* 0xc2fc00008100780b */ /* 0x000fe40003fae000 */
[----:B------:R-:W-:-:S07]  /*3e70*/  FSETP.GEU.AND P4, PT, R81, -126, PT ;  /* 0xc2fc00005100780b */ /* 0x000fce0003f8e000 */
[----:B------:R-:W-:Y:S02]  /*3e80*/  @!P1 FMUL R125, R125, 0.5 ;  /* 0x3f0000007d7d9820 */ /* 0x000fe40000400000 */
[----:B------:R-:W-:Y:S02]  /*3e90*/  @!P2 FMUL R127, R127, 0.5 ;  /* 0x3f0000007f7fa820 */ /* 0x000fe40000400000 */
[----:B------:R-:W-:Y:S02]  /*3ea0*/  @!P5 FMUL R129, R129, 0.5 ;  /* 0x3f0000008181d820 */ /* 0x000fe40000400000 */
[----:B------:R-:W1:Y:S01]  /*3eb0*/  MUFU.EX2 R125, R125 ;  /* 0x0000007d007d7308 */ /* 0x000e620000000800 */
[----:B------:R-:W-:-:S07]  /*3ec0*/  @!P4 FMUL R81, R81, 0.5 ;  /* 0x3f0000005151c820 */ /* 0x000fce0000400000 */
[----:B------:R-:W2:Y:S08]  /*3ed0*/  MUFU.EX2 R127, R127 ;  /* 0x0000007f007f7308 */ /* 0x000eb00000000800 */
[----:B------:R-:W3:Y:S01]  /*3ee0*/  MUFU.EX2 R129, R129 ;  /* 0x0000008100817308 */ /* 0x000ee20000000800 */
[----:B-1----:R-:W-:Y:S01]  /*3ef0*/  @!P1 FMUL R125, R125, R125 ;  /* 0x0000007d7d7d9220 */ /* 0x002fe20000400000 */
[----:B------:R-:W-:-:S04]  /*3f00*/  IADD3 R23, P1, R82, 0x40, RZ ;  /* 0x0000004052177810 */ /* 0x000fc80007f3e0ff */
[----:B------:R-:W-:Y:S01]  /*3f10*/  ISETP.GE.U32.AND P6, PT, R23, UR25, PT ;  /* 0x0000001917007c0c */ /* 0x000fe2000bfc6070 */
[--C-:B------:R-:W-:Y:S01]  /*3f20*/  IMAD.X R80, RZ, RZ, R83.reuse, P1 ;  /* 0x000000ffff507224 */ /* 0x100fe200008e0653 */
[----:B------:R-:W1:Y:S01]  /*3f30*/  MUFU.EX2 R81, R81 ;  /* 0x0000005100517308 */ /* 0x000e620000000800 */
[----:B--2---:R-:W-:Y:S01]  /*3f40*/  @!P2 FMUL R127, R127, R127 ;  /* 0x0000007f7f7fa220 */ /* 0x004fe20000400000 */
[----:B------:R-:W-:Y:S01]  /*3f50*/  IADD3 R22, P2, R82, 0x48, RZ ;  /* 0x0000004852167810 */ /* 0x000fe20007f5e0ff */
[C---:B------:R-:W-:Y:S01]  /*3f60*/  VIADD R23, R84.reuse, 0x28 ;  /* 0x0000002854177836 */ /* 0x040fe20000000000 */
[----:B------:R-:W-:Y:S02]  /*3f70*/  ISETP.GE.AND P1, PT, R84, UR25, PT ;  /* 0x0000001954007c0c */ /* 0x000fe4000bf26270 */
[----:B------:R-:W-:Y:S02]  /*3f80*/  ISETP.GE.AND.EX P6, PT, R80, UR23, PT, P6 ;  /* 0x0000001750007c0c */ /* 0x000fe4000bfc6360 */
[----:B------:R-:W-:Y:S01]  /*3f90*/  FSEL R125, R125, RZ, !P1 ;  /* 0x000000ff7d7d7208 */ /* 0x000fe20004800000 */
[----:B---3--:R-:W-:Y:S01]  /*3fa0*/  @!P5 FMUL R129, R129, R129 ;  /* 0x000000818181d220 */ /* 0x008fe20000400000 */
[----:B------:R-:W-:Y:S01]  /*3fb0*/  ISETP.GE.U32.AND P5, PT, R22, UR25, PT ;  /* 0x0000001916007c0c */ /* 0x000fe2000bfa6070 */
[----:B------:R-:W-:Y:S01]  /*3fc0*/  VIADD R22, R84, 0x20 ;  /* 0x0000002054167836 */ /* 0x000fe20000000000 */
[----:B------:R-:W-:Y:S01]  /*3fd0*/  ISETP.GE.AND P1, PT, R23, UR25, PT ;  /* 0x0000001917007c0c */ /* 0x000fe2000bf26270 */
[--C-:B------:R-:W-:Y:S01]  /*3fe0*/  IMAD.X R84, RZ, RZ, R83.reuse, P2 ;  /* 0x000000ffff547224 */ /* 0x100fe200010e0653 */
[----:B------:R-:W-:Y:S01]  /*3ff0*/  SEL R216, RZ, 0x10, P6 ;  /* 0x00000010ffd87807 */ /* 0x000fe20003000000 */
[----:B------:R-:W-:Y:S01]  /*4000*/  FMUL R157, R157, R125 ;  /* 0x0000007d9d9d7220 */ /* 0x000fe20000400000 */
[----:B------:R-:W-:Y:S01]  /*4010*/  ISETP.GE.AND P2, PT, R22, UR25, PT ;  /* 0x0000001916007c0c */ /* 0x000fe2000bf46270 */
[----:B-1----:R-:W-:Y:S01]  /*4020*/  @!P4 FMUL R81, R81, R81 ;  /* 0x000000515151c220 */ /* 0x002fe20000400000 */
[----:B------:R-:W-:Y:S01]  /*4030*/  IADD3 R23, P6, R82, 0x58, RZ ;  /* 0x0000005852177810 */ /* 0x000fe20007fde0ff */
[-C--:B------:R-:W-:Y:S01]  /*4040*/  FMUL R105, R105, R125.reuse ;  /* 0x0000007d69697220 */ /* 0x080fe20000400000 */
[----:B------:R-:W-:Y:S01]  /*4050*/  ISETP.GE.AND.EX P5, PT, R84, UR23, PT, P5 ;  /* 0x0000001754007c0c */ /* 0x000fe2000bfa6350 */
[-C--:B------:R-:W-:Y:S01]  /*4060*/  FMUL R109, R109, R125.reuse ;  /* 0x0000007d6d6d7220 */ /* 0x080fe20000400000 */
[----:B------:R-:W-:Y:S01]  /*4070*/  IADD3 R22, P4, R82, 0x50, RZ ;  /* 0x0000005052167810 */ /* 0x000fe20007f9e0ff */
[--C-:B------:R-:W-:Y:S01]  /*4080*/  IMAD.X R80, RZ, RZ, R83.reuse, P6 ;  /* 0x000000ffff507224 */ /* 0x100fe200030e0653 */
[----:B------:R-:W-:Y:S01]  /*4090*/  SEL R217, RZ, 0x10, P5 ;  /* 0x00000010ffd97807 */ /* 0x000fe20002800000 */
[----:B------:R-:W-:Y:S01]  /*40a0*/  FMUL R113, R113, R125 ;  /* 0x0000007d71717220 */ /* 0x000fe20000400000 */
[----:B------:R-:W-:Y:S01]  /*40b0*/  ISETP.GE.U32.AND P5, PT, R22, UR25, PT ;  /* 0x0000001916007c0c */ /* 0x000fe2000bfa6070 */
[----:B------:R-:W-:Y:S01]  /*40c0*/  IMAD.X R84, RZ, RZ, R83, P4 ;  /* 0x000000ffff547224 */ /* 0x000fe200020e0653 */
[----:B------:R-:W-:-:S02]  /*40d0*/  ISETP.GE.U32.AND P6, PT, R23, UR25, PT ;  /* 0x0000001917007c0c */ /* 0x000fc4000bfc6070 */
[----:B------:R-:W-:Y:S02]  /*40e0*/  IADD3 R22, P4, R82, 0x60, RZ ;  /* 0x0000006052167810 */ /* 0x000fe40007f9e0ff */
[----:B------:R-:W-:Y:S02]  /*40f0*/  ISETP.GE.AND.EX P6, PT, R80, UR23, PT, P6 ;  /* 0x0000001750007c0c */ /* 0x000fe4000bfc6360 */
[----:B------:R-:W-:Y:S01]  /*4100*/  ISETP.GE.AND.EX P5, PT, R84, UR23, PT, P5 ;  /* 0x0000001754007c0c */ /* 0x000fe2000bfa6350 */
[----:B------:R-:W-:Y:S01]  /*4110*/  IMAD.X R23, RZ, RZ, R83, P4 ;  /* 0x000000ffff177224 */ /* 0x000fe200020e0653 */
[----:B------:R-:W-:Y:S02]  /*4120*/  ISETP.GE.U32.AND P4, PT, R22, UR25, PT ;  /* 0x0000001916007c0c */ /* 0x000fe4000bf86070 */
[----:B------:R-:W-:Y:S02]  /*4130*/  SEL R22, RZ, 0x10, P6 ;  /* 0x00000010ff167807 */ /* 0x000fe40003000000 */
[----:B------:R-:W-:-:S02]  /*4140*/  IADD3 R84, P6, R82, 0x70, RZ ;  /* 0x0000007052547810 */ /* 0x000fc40007fde0ff */
[----:B------:R-:W-:Y:S02]  /*4150*/  SEL R218, RZ, 0x10, P5 ;  /* 0x00000010ffda7807 */ /* 0x000fe40002800000 */
[----:B------:R-:W-:Y:S01]  /*4160*/  FSEL R127, R127, RZ, !P3 ;  /* 0x000000ff7f7f7208 */ /* 0x000fe20005800000 */
[--C-:B------:R-:W-:Y:S01]  /*4170*/  IMAD.X R85, RZ, RZ, R83.reuse, P6 ;  /* 0x000000ffff557224 */ /* 0x100fe200030e0653 */
[----:B------:R-:W-:Y:S02]  /*4180*/  IADD3 R80, P5, R82, 0x68, RZ ;  /* 0x0000006852507810 */ /* 0x000fe40007fbe0ff */
[----:B------:R-:W-:Y:S01]  /*4190*/  ISETP.GE.U32.AND P3, PT, R84, UR25, PT ;  /* 0x0000001954007c0c */ /* 0x000fe2000bf66070 */
[-C--:B------:R-:W-:Y:S01]  /*41a0*/  FMUL R158, R158, R127.reuse ;  /* 0x0000007f9e9e7220 */ /* 0x080fe20000400000 */
[----:B------:R-:W-:Y:S01]  /*41b0*/  ISETP.GE.AND.EX P4, PT, R23, UR23, PT, P4 ;  /* 0x0000001717007c0c */ /* 0x000fe2000bf86340 */
[--C-:B------:R-:W-:Y:S01]  /*41c0*/  IMAD.X R86, RZ, RZ, R83.reuse, P5 ;  /* 0x000000ffff567224 */ /* 0x100fe200028e0653 */
[----:B------:R-:W-:Y:S01]  /*41d0*/  ISETP.GE.AND.EX P3, PT, R85, UR23, PT, P3 ;  /* 0x0000001755007c0c */ /* 0x000fe2000bf66330 */
[-C--:B------:R-:W-:Y:S01]  /*41e0*/  FMUL R159, R159, R127.reuse ;  /* 0x0000007f9f9f7220 */ /* 0x080fe20000400000 */
[----:B------:R-:W-:Y:S01]  /*41f0*/  SEL R23, RZ, 0x10, P4 ;  /* 0x00000010ff177807 */ /* 0x000fe20002000000 */
[-C--:B------:R-:W-:Y:S01]  /*4200*/  FMUL R88, R107, R127.reuse ;  /* 0x0000007f6b587220 */ /* 0x080fe20000400000 */
[----:B------:R-:W-:Y:S01]  /*4210*/  ISETP.GE.U32.AND P4, PT, R80, UR25, PT ;  /* 0x0000001950007c0c */ /* 0x000fe2000bf86070 */
[-C--:B------:R-:W-:Y:S01]  /*4220*/  FMUL R85, R110, R127.reuse ;  /* 0x0000007f6e557220 */ /* 0x080fe20000400000 */
[----:B------:R-:W-:Y:S01]  /*4230*/  IADD3 R80, P5, R82, 0x78, RZ ;  /* 0x0000007852507810 */ /* 0x000fe20007fbe0ff */
[-C--:B------:R-:W-:Y:S01]  /*4240*/  FMUL R90, R111, R127.reuse ;  /* 0x0000007f6f5a7220 */ /* 0x080fe20000400000 */
[----:B------:R-:W-:Y:S01]  /*4250*/  SEL R239, RZ, 0x10, P3 ;  /* 0x00000010ffef7807 */ /* 0x000fe20001800000 */
[----:B------:R-:W-:Y:S01]  /*4260*/  FMUL R87, R114, R127 ;  /* 0x0000007f72577220 */ /* 0x000fe20000400000 */
[----:B------:R-:W-:Y:S01]  /*4270*/  PLOP3.LUT P3, PT, PT, PT, UP0, 0x40, 0x0 ;  /* 0x000000000000781c */ /* 0x000fe20003f6e808 */
[----:B------:R-:W-:Y:S01]  /*4280*/  IMAD.X R82, RZ, RZ, R83, P5 ;  /* 0x000000ffff527224 */ /* 0x000fe200028e0653 */
[----:B------:R-:W-:Y:S01]  /*4290*/  ISETP.GE.AND.EX P4, PT, R86, UR23, PT, P4 ;  /* 0x0000001756007c0c */ /* 0x000fe2000bf86340 */
[----:B------:R-:W-:Y:S01]  /*42a0*/  FMUL R86, R112, R125 ;  /* 0x0000007d70567220 */ /* 0x000fe20000400000 */
[----:B------:R-:W-:Y:S01]  /*42b0*/  SEL R218, R218, RZ, P3 ;  /* 0x000000ffdada7207 */ /* 0x000fe20001800000 */
[----:B----4-:R-:W-:Y:S01]  /*42c0*/  FMUL R92, R115, R127 ;  /* 0x0000007f735c7220 */ /* 0x010fe20000400000 */
[----:B------:R-:W-:-:S02]  /*42d0*/  SEL R83, RZ, 0x10, P4 ;  /* 0x00000010ff537807 */ /* 0x000fc40002000000 */
[----:B------:R-:W-:Y:S02]  /*42e0*/  PLOP3.LUT P3, PT, PT, PT, UP0, 0x40, 0x0 ;  /* 0x000000000000781c */ /* 0x000fe40003f6e808 */
[----:B------:R-:W-:Y:S02]  /*42f0*/  ISETP.GE.U32.AND P5, PT, R80, UR25, PT ;  /* 0x0000001950007c0c */ /* 0x000fe4000bfa6070 */
[----:B------:R-:W-:Y:S02]  /*4300*/  SEL R83, R83, RZ, P3 ;  /* 0x000000ff53537207 */ /* 0x000fe40001800000 */
[----:B------:R-:W-:Y:S02]  /*4310*/  IADD3 R210, P3, R249, UR8, RZ ;  /* 0x00000008f9d27c10 */ /* 0x000fe4000ff7e0ff */
[----:B------:R-:W-:Y:S02]  /*4320*/  ISETP.GE.AND.EX P5, PT, R82, UR23, PT, P5 ;  /* 0x0000001752007c0c */ /* 0x000fe4000bfa6350 */
[----:B------:R-:W-:-:S02]  /*4330*/  FSEL R129, R129, RZ, !P2 ;  /* 0x000000ff81817208 */ /* 0x000fc40005000000 */
[----:B------:R-:W-:Y:S02]  /*4340*/  IADD3.X R84, R248, UR9, RZ, P3, !PT ;  /* 0x00000009f8547c10 */ /* 0x000fe40009ffe4ff */
[----:B------:R-:W-:Y:S01]  /*4350*/  IADD3 R184, P2, R210, 0x80000, RZ ;  /* 0x00080000d2b87810 */ /* 0x000fe20007f5e0ff */
[-C--:B------:R-:W-:Y:S01]  /*4360*/  FMUL R116, R116, R129.reuse ;  /* 0x0000008174747220 */ /* 0x080fe20000400000 */
[----:B------:R-:W-:Y:S01]  /*4370*/  FSEL R81, R81, RZ, !P1 ;  /* 0x000000ff51517208 */ /* 0x000fe20004800000 */
[-C--:B------:R-:W-:Y:S01]  /*4380*/  FMUL R117, R117, R129.reuse ;  /* 0x0000008175757220 */ /* 0x080fe20000400000 */
[----:B------:R-:W-:Y:S01]  /*4390*/  SEL R240, RZ, 0x10, P5 ;  /* 0x00000010fff07807 */ /* 0x000fe20002800000 */
[--C-:B------:R-:W-:Y:S01]  /*43a0*/  IMAD.X R185, RZ, RZ, R84.reuse, P2 ;  /* 0x000000ffffb97224 */ /* 0x100fe200010e0654 */
[----:B------:R-:W-:Y:S01]  /*43b0*/  IADD3 R200, P1, R210, 0x90000, RZ ;  /* 0x00090000d2c87810 */ /* 0x000fe20007f3e0ff */
[-C--:B------:R-:W-:Y:S01]  /*43c0*/  FMUL R120, R120, R129.reuse ;  /* 0x0000008178787220 */ /* 0x080fe20000400000 */
[----:B------:R-:W-:Y:S01]  /*43d0*/  PLOP3.LUT P4, PT, PT, PT, UP0, 0x40, 0x0 ;  /* 0x000000000000781c */ /* 0x000fe20003f8e808 */
[-C--:B------:R-:W-:Y:S01]  /*43e0*/  FMUL R121, R121, R129.reuse ;  /* 0x0000008179797220 */ /* 0x080fe20000400000 */
[----:B------:R-:W-:Y:S01]  /*43f0*/  PLOP3.LUT P5, PT, PT, PT, UP0, 0x40, 0x0 ;  /* 0x000000000000781c */ /* 0x000fe20003fae808 */
[--C-:B------:R-:W-:Y:S01]  /*4400*/  IMAD.X R201, RZ, RZ, R84.reuse, P1 ;  /* 0x000000ffffc97224 */ /* 0x100fe200008e0654 */
[----:B------:R-:W-:Y:S01]  /*4410*/  IADD3 R204, P3, R210, 0xa0000, RZ ;  /* 0x000a0000d2cc7810 */ /* 0x000fe20007f7e0ff */
[-C--:B------:R-:W-:Y:S01]  /*4420*/  FMUL R132, R132, R129.reuse ;  /* 0x0000008184847220 */ /* 0x080fe20000400000 */
[----:B------:R-:W-:Y:S01]  /*4430*/  SEL R217, R217, RZ, P4 ;  /* 0x000000ffd9d97207 */ /* 0x000fe20002000000 */
[-C--:B------:R-:W-:Y:S01]  /*4440*/  FMUL R133, R133, R129.reuse ;  /* 0x0000008185857220 */ /* 0x080fe20000400000 */
[----:B------:R-:W-:Y:S01]  /*4450*/  SEL R80, R22, RZ, P5 ;  /* 0x000000ff16507207 */ /* 0x000fe20002800000 */
[--C-:B------:R-:W-:Y:S01]  /*4460*/  IMAD.X R205, RZ, RZ, R84.reuse, P3 ;  /* 0x000000ffffcd7224 */ /* 0x100fe200018e0654 */
[----:B------:R-:W-:Y:S01]  /*4470*/  IADD3 R206, P2, R210, 0xb0000, RZ ;  /* 0x000b0000d2ce7810 */ /* 0x000fe20007f5e0ff */
[----:B------:R-:W-:Y:S01]  /*4480*/  FMUL R94, R140, R129 ;  /* 0x000000818c5e7220 */ /* 0x000fe20000400000 */
[----:B------:R-:W-:Y:S01]  /*4490*/  PLOP3.LUT P4, PT, PT, PT, UP0, 0x40, 0x0 ;  /* 0x000000000000781c */ /* 0x000fe20003f8e808 */
[-C--:B------:R-:W-:Y:S01]  /*44a0*/  FMUL R89, R118, R81.reuse ;  /* 0x0000005176597220 */ /* 0x080fe20000400000 */
[C---:B------:R-:W-:Y:S01]  /*44b0*/  IADD3 R22, P1, R210.reuse, 0xc0000, RZ ;  /* 0x000c0000d2167810 */ /* 0x040fe20007f3e0ff */
[--C-:B------:R-:W-:Y:S01]  /*44c0*/  IMAD.X R207, RZ, RZ, R84.reuse, P2 ;  /* 0x000000ffffcf7224 */ /* 0x100fe200010e0654 */
[----:B------:R-:W-:Y:S01]  /*44d0*/  SEL R82, R23, RZ, P4 ;  /* 0x000000ff17527207 */ /* 0x000fe20002000000 */
[-C--:B------:R-:W-:Y:S01]  /*44e0*/  FMUL R96, R119, R81.reuse ;  /* 0x0000005177607220 */ /* 0x080fe20000400000 */
[----:B------:R-:W-:Y:S01]  /*44f0*/  IADD3 R202, P3, R210, 0xd0000, RZ ;  /* 0x000d0000d2ca7810 */ /* 0x000fe20007f7e0ff */
[--C-:B------:R-:W-:Y:S01]  /*4500*/  IMAD.X R23, RZ, RZ, R84.reuse, P1 ;  /* 0x000000ffff177224 */ /* 0x100fe200008e0654 */
[----:B------:R-:W-:Y:S01]  /*4510*/  PLOP3.LUT P5, PT, PT, PT, UP0, 0x40, 0x0 ;  /* 0x000000000000781c */ /* 0x000fe20003fae808 */
[-C--:B------:R-:W-:Y:S01]  /*4520*/  FMUL R91, R122, R81.reuse ;  /* 0x000000517a5b7220 */ /* 0x080fe20000400000 */
[----:B------:R-:W-:Y:S01]  /*4530*/  PLOP3.LUT P4, PT, PT, PT, UP0, 0x40, 0x0 ;  /* 0x000000000000781c */ /* 0x000fe20003f8e808 */
[--C-:B------:R-:W-:Y:S01]  /*4540*/  IMAD.X R203, RZ, RZ, R84.reuse, P3 ;  /* 0x000000ffffcb7224 */ /* 0x100fe200018e0654 */
[C---:B------:R-:W-:Y:S01]  /*4550*/  IADD3 R208, P2, R210.reuse, 0xe0000, RZ ;  /* 0x000e0000d2d07810 */ /* 0x040fe20007f5e0ff */
[----:B------:R-:W-:Y:S01]  /*4560*/  FMUL R98, R123, R81 ;  /* 0x000000517b627220 */ /* 0x000fe20000400000 */
[----:B------:R-:W-:Y:S01]  /*4570*/  IADD3 R210, P1, R210, 0xf0000, RZ ;  /* 0x000f0000d2d27810 */ /* 0x000fe20007f3e0ff */
[----:B------:R-:W-:Y:S01]  /*4580*/  FMUL R129, R141, R129 ;  /* 0x000000818d817220 */ /* 0x000fe20000400000 */
[----:B------:R-:W-:Y:S01]  /*4590*/  SEL R239, R239, RZ, P5 ;  /* 0x000000ffefef7207 */ /* 0x000fe20002800000 */
[--C-:B------:R-:W-:Y:S01]  /*45a0*/  IMAD.X R209, RZ, RZ, R84.reuse, P2 ;  /* 0x000000ffffd17224 */ /* 0x100fe200010e0654 */
[----:B------:R-:W-:Y:S01]  /*45b0*/  SEL R240, R240, RZ, P4 ;  /* 0x000000fff0f07207 */ /* 0x000fe20002000000 */
[----:B------:R-:W-:Y:S01]  /*45c0*/  IMAD.X R211, RZ, RZ, R84, P1 ;  /* 0x000000ffffd37224 */ /* 0x000fe200008e0654 */
[----:B------:R-:W-:Y:S01]  /*45d0*/  ISETP.NE.U32.AND P5, PT, R80, RZ, PT ;  /* 0x000000ff5000720c */ /* 0x000fe20003fa5070 */
[-C--:B------:R-:W-:Y:S01]  /*45e0*/  FMUL R80, R156, R125.reuse ;  /* 0x0000007d9c507220 */ /* 0x080fe20000400000 */
[----:B------:R-:W-:Y:S01]  /*45f0*/  ISETP.NE.U32.AND P4, PT, R82, RZ, PT ;  /* 0x000000ff5200720c */ /* 0x000fe20003f85070 */
[----:B------:R-:W-:Y:S01]  /*4600*/  FMUL R82, R104, R125 ;  /* 0x0000007d68527220 */ /* 0x000fe20000400000 */
[----:B------:R-:W-:Y:S01]  /*4610*/  ISETP.NE.U32.AND P3, PT, R83, RZ, PT ;  /* 0x000000ff5300720c */ /* 0x000fe20003f65070 */
[----:B------:R-:W-:Y:S01]  /*4620*/  FMUL R83, R106, R127 ;  /* 0x0000007f6a537220 */ /* 0x000fe20000400000 */
[----:B------:R-:W-:Y:S01]  /*4630*/  FMUL R84, R108, R125 ;  /* 0x0000007d6c547220 */ /* 0x000fe20000400000 */
[-C--:B------:R-:W-:Y:S01]  /*4640*/  FMUL R93, R134, R81.reuse ;  /* 0x00000051865d7220 */ /* 0x080fe20000400000 */
[-C--:B------:R-:W-:Y:S01]  /*4650*/  FMUL R100, R135, R81.reuse ;  /* 0x0000005187647220 */ /* 0x080fe20000400000 */
[-C--:B------:R-:W-:Y:S01]  /*4660*/  FMUL R95, R142, R81.reuse ;  /* 0x000000518e5f7220 */ /* 0x080fe20000400000 */
[----:B------:R-:W-:Y:S01]  /*4670*/  FMUL R102, R143, R81 ;  /* 0x000000518f667220 */ /* 0x000fe20000400000 */
[----:B------:R-:W-:-:S02]  /*4680*/  F2FP.BF16.F32.PACK_AB R80, R157, R80 ;  /* 0x000000509d50723e */ /* 0x000fc400000010ff */
[----:B------:R-:W-:Y:S02]  /*4690*/  F2FP.BF16.F32.PACK_AB R82, R105, R82 ;  /* 0x000000526952723e */ /* 0x000fe400000010ff */
[----:B------:R-:W-:Y:S02]  /*46a0*/  F2FP.BF16.F32.PACK_AB R81, R159, R158 ;  /* 0x0000009e9f51723e */ /* 0x000fe400000010ff */
[----:B------:R-:W-:Y:S02]  /*46b0*/  F2FP.BF16.F32.PACK_AB R83, R88, R83 ;  /* 0x000000535853723e */ /* 0x000fe400000010ff */
[----:B------:R-:W-:Y:S02]  /*46c0*/  F2FP.BF16.F32.PACK_AB R84, R109, R84 ;  /* 0x000000546d54723e */ /* 0x000fe400000010ff */
[----:B------:R-:W-:Y:S01]  /*46d0*/  F2FP.BF16.F32.PACK_AB R86, R113, R86 ;  /* 0x000000567156723e */ /* 0x000fe200000010ff */
[----:B------:R-:W-:Y:S01]  /*46e0*/  STSM.16.M88.4 [R13], R80 ;  /* 0x000000500d007844 */ /* 0x000fe20000000200 */
[----:B------:R-:W-:-:S02]  /*46f0*/  F2FP.BF16.F32.PACK_AB R85, R90, R85 ;  /* 0x000000555a55723e */ /* 0x000fc400000010ff */
[----:B------:R-:W-:Y:S02]  /*4700*/  F2FP.BF16.F32.PACK_AB R87, R92, R87 ;  /* 0x000000575c57723e */ /* 0x000fe400000010ff */
[----:B------:R-:W-:Y:S02]  /*4710*/  F2FP.BF16.F32.PACK_AB R88, R117, R116 ;  /* 0x000000747558723e */ /* 0x000fe400000010ff */
[----:B------:R-:W-:Y:S01]  /*4720*/  F2FP.BF16.F32.PACK_AB R90, R121, R120 ;  /* 0x00000078795a723e */ /* 0x000fe200000010ff */
[----:B------:R-:W-:Y:S01]  /*4730*/  STSM.16.M88.4 [R20], R84 ;  /* 0x0000005414007844 */ /* 0x000fe20000000200 */
[----:B------:R-:W-:Y:S02]  /*4740*/  F2FP.BF16.F32.PACK_AB R89, R96, R89 ;  /* 0x000000596059723e */ /* 0x000fe400000010ff */
[----:B------:R-:W-:Y:S02]  /*4750*/  F2FP.BF16.F32.PACK_AB R91, R98, R91 ;  /* 0x0000005b625b723e */ /* 0x000fe400000010ff */
[----:B------:R-:W-:-:S02]  /*4760*/  F2FP.BF16.F32.PACK_AB R92, R133, R132 ;  /* 0x00000084855c723e */ /* 0x000fc400000010ff */
[----:B------:R-:W-:Y:S01]  /*4770*/  F2FP.BF16.F32.PACK_AB R94, R129, R94 ;  /* 0x0000005e815e723e */ /* 0x000fe200000010ff */
[----:B------:R-:W-:Y:S01]  /*4780*/  STSM.16.M88.4 [R13+0x800], R88 ;  /* 0x000800580d007844 */ /* 0x000fe20000000200 */
[----:B------:R-:W-:Y:S02]  /*4790*/  F2FP.BF16.F32.PACK_AB R93, R100, R93 ;  /* 0x0000005d645d723e */ /* 0x000fe400000010ff */
[----:B------:R-:W-:Y:S02]  /*47a0*/  F2FP.BF16.F32.PACK_AB R95, R102, R95 ;  /* 0x0000005f665f723e */ /* 0x000fe400000010ff */
[----:B------:R-:W-:Y:S02]  /*47b0*/  PLOP3.LUT P6, PT, PT, PT, UP0, 0x40, 0x0 ;  /* 0x000000000000781c */ /* 0x000fe40003fce808 */
[----:B------:R-:W-:Y:S01]  /*47c0*/  @P5 LOP3.LUT R12, R12, 0x800, RZ, 0xfc, !PT ;  /* 0x000008000c0c5812 */ /* 0x000fe200078efcff */
[----:B------:R-:W-:Y:S01]  /*47d0*/  STSM.16.M88.4 [R21], R92 ;  /* 0x0000005c15007844 */ /* 0x000fe20000000200 */
[----:B------:R-:W-:-:S02]  /*47e0*/  SEL R216, R216, RZ, P6 ;  /* 0x000000ffd8d87207 */ /* 0x000fc40003000000 */
[----:B------:R-:W-:Y:S01]  /*47f0*/  ISETP.NE.U32.AND P6, PT, R217, RZ, PT ;  /* 0x000000ffd900720c */ /* 0x000fe20003fc5070 */
[----:B------:R-:W-:Y:S01]  /*4800*/  LDSM.16.MT88.4 R172, [R4+0x4000] ;  /* 0x0040000004ac783b */ /* 0x000fe20000004200 */
[----:B------:R-:W-:Y:S02]  /*4810*/  ISETP.NE.U32.AND P0, PT, R216, RZ, PT ;  /* 0x000000ffd800720c */ /* 0x000fe40003f05070 */
[----:B------:R-:W-:Y:S01]  /*4820*/  ISETP.NE.U32.AND P5, PT, R218, RZ, PT ;  /* 0x000000ffda00720c */ /* 0x000fe20003fa5070 */
[----:B------:R-:W-:Y:S01]  /*4830*/  LDSM.16.MT88.4 R140, [R4+0x4800] ;  /* 0x00480000048c783b */ /* 0x000fe20000004200 */
[----:B------:R-:W-:Y:S02]  /*4840*/  ISETP.NE.U32.AND P2, PT, R239, RZ, PT ;  /* 0x000000ffef00720c */ /* 0x000fe40003f45070 */
[----:B------:R-:W-:Y:S01]  /*4850*/  ISETP.NE.U32.AND P1, PT, R240, RZ, PT ;  /* 0x000000fff000720c */ /* 0x000fe20003f25070 */
[----:B------:R-:W-:Y:S04]  /*4860*/  LDSM.16.MT88.4 R124, [R4+0x5000] ;  /* 0x00500000047c783b */ /* 0x000fe80000004200 */
[----:B------:R-:W-:Y:S04]  /*4870*/  LDSM.16.MT88.4 R92, [R4+0x5800] ;  /* 0x00580000045c783b */ /* 0x000fe80000004200 */
[----:B------:R-:W-:Y:S04]  /*4880*/  LDSM.16.MT88.4 R168, [R212+0x4000] ;  /* 0x00400000d4a8783b */ /* 0x000fe80000004200 */
[----:B------:R-:W-:Y:S04]  /*4890*/  LDSM.16.MT88.4 R136, [R199+0x4000] ;  /* 0x00400000c788783b */ /* 0x000fe80000004200 */
[----:B------:R-:W-:Y:S04]  /*48a0*/  LDSM.16.MT88.4 R120, [R198+0x4000] ;  /* 0x00400000c678783b */ /* 0x000fe80000004200 */
[----:B------:R-:W-:Y:S01]  /*48b0*/  LDSM.16.MT88.4 R88, [R197+0x4000] ;  /* 0x00400000c558783b */ /* 0x000fe20000004200 */
[----:B------:R-:W-:Y:S06]  /*48c0*/  BAR.SYNC.DEFER_BLOCKING 0x0 ;  /* 0x0000000000007b1d */ /* 0x000fec0000010000 */
[----:B------:R-:W-:Y:S04]  /*48d0*/  LDSM.16.MT88.4 R160, [R14+0x9000] ;  /* 0x009000000ea0783b */ /* 0x000fe80000004200 */
        /* <DEDUP_REMOVED lines=8> */
[----:B------:R-:W1:Y:S04]  /*4960*/  LDSM.16.MT88.4 R144, [R212+0x6000] ;  /* 0x00600000d490783b */ /* 0x000e680000004200 */
[----:B------:R-:W2:Y:S04]  /*4970*/  LDSM.16.MT88.4 R132, [R4+0x6800] ;  /* 0x006800000484783b */ /* 0x000ea80000004200 */
[----:B------:R-:W3:Y:S04]  /*4980*/  LDSM.16.MT88.4 R128, [R199+0x6000] ;  /* 0x00600000c780783b */ /* 0x000ee80000004200 */
[----:B------:R-:W4:Y:S04]  /*4990*/  LDSM.16.MT88.4 R116, [R4+0x7000] ;  /* 0x007000000474783b */ /* 0x000f280000004200 */
[----:B------:R-:W5:Y:S04]  /*49a0*/  LDSM.16.MT88.4 R96, [R198+0x6000] ;  /* 0x00600000c660783b */ /* 0x000f680000004200 */
[----:B------:R-:W1:Y:S04]  /*49b0*/  LDSM.16.MT88.4 R84, [R4+0x7800] ;  /* 0x007800000454783b */ /* 0x000e680000004200 */
[----:B------:R-:W1:Y:S04]  /*49c0*/  LDSM.16.MT88.4 R80, [R197+0x6000] ;  /* 0x00600000c550783b */ /* 0x000e680000004200 */
[----:B------:R-:W-:Y:S01]  /*49d0*/  @!PT LDS RZ, [RZ] ;  /* 0x00000000fffff984 */ /* 0x000fe20000000800 */
[----:B------:R-:W-:Y:S01]  /*49e0*/  @!PT LDS RZ, [RZ] ;  /* 0x00000000fffff984 */ /* 0x000fe20000000800 */
[----:B------:R-:W-:Y:S01]  /*49f0*/  @!PT LDS RZ, [RZ] ;  /* 0x00000000fffff984 */ /* 0x000fe20000000800 */
[----:B------:R-:W-:Y:S04]  /*4a00*/  LDGSTS.E.BYPASS.128 [R0], desc[UR20][R184.64], P0 ;  /* 0x00000000b8007fae */ /* 0x000fe80008101c54 */
[----:B------:R-:W-:Y:S04]  /*4a10*/  LDGSTS.E.BYPASS.128 [R0+0x400], desc[UR20][R200.64], P6 ;  /* 0x00400000c8007fae */ /* 0x000fe8000b101c54 */
[----:B------:R-:W-:Y:S01]  /*4a20*/  LDGSTS.E.BYPASS.128 [R0+0x800], desc[UR20][R204.64], P5 ;  /* 0x00800000cc007fae */ /* 0x000fe2000a901c54 */
[----:B------:R-:W-:-:S13]  /*4a30*/  LOP3.LUT P5, RZ, R12, 0x800, RZ, 0xc0, !PT ;  /* 0x000008000cff7812 */ /* 0x000fda00078ac0ff */
[----:B------:R-:W-:Y:S04]  /*4a40*/  LDGSTS.E.BYPASS.128 [R0+0xc00], desc[UR20][R206.64], P5 ;  /* 0x00c00000ce007fae */ /* 0x000fe8000a901c54 */
[----:B------:R-:W-:Y:S04]  /*4a50*/  LDGSTS.E.BYPASS.128 [R0+0x1000], desc[UR20][R22.64], P4 ;  /* 0x0100000016007fae */ /* 0x000fe8000a101c54 */
[----:B------:R-:W-:Y:S04]  /*4a60*/  LDGSTS.E.BYPASS.128 [R0+0x1400], desc[UR20][R202.64], P3 ;  /* 0x01400000ca007fae */ /* 0x000fe80009901c54 */
[----:B------:R-:W-:Y:S04]  /*4a70*/  LDGSTS.E.BYPASS.128 [R0+0x1800], desc[UR20][R208.64], P2 ;  /* 0x01800000d0007fae */ /* 0x000fe80009101c54 */
[----:B------:R-:W-:Y:S04]  /*4a80*/  LDGSTS.E.BYPASS.128 [R0+0x1c00], desc[UR20][R210.64], P1 ;  /* 0x01c00000d2007fae */ /* 0x000fe80008901c54 */
[----:B------:R-:W0:Y:S04]  /*4a90*/  LDGDEPBAR ;  /* 0x00000000000079af */ /* 0x000e280000000000 */
[----:B------:R1:W-:Y:S01]  /*4aa0*/  LDGSTS.E.BYPASS.128 [R0+0x2000], desc[UR20][R184.64+0x80], P0 ;  /* 0x02000080b8007fae */ /* 0x0003e20008101c54 */
[----:B------:R-:W-:-:S02]  /*4ab0*/  LOP3.LUT P0, RZ, R12, 0x400, RZ, 0xc0, !PT ;  /* 0x000004000cff7812 */ /* 0x000fc4000780c0ff */
[----:B------:R-:W-:Y:S01]  /*4ac0*/  LOP3.LUT R12, R12, 0xffffffbf, RZ, 0xc0, !PT ;  /* 0xffffffbf0c0c7812 */ /* 0x000fe200078ec0ff */
[----:B------:R2:W-:Y:S01]  /*4ad0*/  LDGSTS.E.BYPASS.128 [R0+0x2400], desc[UR20][R200.64+0x80], P6 ;  /* 0x02400080c8007fae */ /* 0x0005e2000b101c54 */
[----:B-1----:R-:W-:-:S05]  /*4ae0*/  IADD3 R184, P6, R241, UR6, RZ ;  /* 0x00000006f1b87c10 */ /* 0x002fca000ffde0ff */
[----:B------:R-:W-:Y:S01]  /*4af0*/  IMAD.X R185, RZ, RZ, UR7, P6 ;  /* 0x00000007ffb97e24 */ /* 0x000fe2000b0e06ff */
[----:B------:R-:W-:-:S04]  /*4b00*/  ISETP.LT.U32.AND P6, PT, R184, UR25, PT ;  /* 0x00000019b8007c0c */ /* 0x000fc8000bfc1070 */
[----:B------:R-:W-:-:S04]  /*4b10*/  ISETP.LT.AND.EX P6, PT, R185, UR23, P0, P6 ;  /* 0x00000017b9007c0c */ /* 0x000fc800087c1360 */
[----:B------:R-:W-:-:S09]  /*4b20*/  SEL R239, RZ, 0x10, !P6 ;  /* 0x00000010ffef7807 */ /* 0x000fd20007000000 */
[----:B------:R-:W-:Y:S02]  /*4b30*/  @P6 LOP3.LUT R12, R12, 0x40, RZ, 0xfc, !PT ;  /* 0x000000400c0c6812 */ /* 0x000fe400078efcff */
[----:B------:R-:W-:Y:S02]  /*4b40*/  PLOP3.LUT P6, PT, PT, PT, UP0, 0x40, 0x0 ;  /* 0x000000000000781c */ /* 0x000fe40003fce808 */
[----:B------:R-:W-:Y:S02]  /*4b50*/  LOP3.LUT R12, R12, 0xfffffdff, RZ, 0xc0, !PT ;  /* 0xfffffdff0c0c7812 */ /* 0x000fe400078ec0ff */
[----:B--2---:R-:W-:Y:S02]  /*4b60*/  SEL R200, R239, RZ, P6 ;  /* 0x000000ffefc87207 */ /* 0x004fe40003000000 */
[----:B------:R-:W-:Y:S01]  /*4b70*/  IADD3 R184, P6, R243, UR8, RZ ;  /* 0x00000008f3b87c10 */ /* 0x000fe2000ffde0ff */
[----:B------:R-:W1:Y:S01]  /*4b80*/  S2R R239, SR_TID.X ;  /* 0x0000000000ef7919 */ /* 0x000e620000002100 */
[----:B------:R-:W-:-:S02]  /*4b90*/  @P5 LOP3.LUT R12, R12, 0x200, RZ, 0xfc, !PT ;  /* 0x000002000c0c5812 */ /* 0x000fc400078efcff */
[----:B------:R-:W-:Y:S02]  /*4ba0*/  IADD3.X R185, R242, UR9, RZ, P6, !PT ;  /* 0x00000009f2b97c10 */ /* 0x000fe4000b7fe4ff */
[----:B------:R-:W-:Y:S02]  /*4bb0*/  ISETP.NE.U32.AND P6, PT, R218, RZ, PT ;  /* 0x000000ffda00720c */ /* 0x000fe40003fc5070 */
[----:B------:R-:W-:-:S11]  /*4bc0*/  LOP3.LUT R12, R12, 0xffffffdf, RZ, 0xc0, !PT ;  /* 0xffffffdf0c0c7812 */ /* 0x000fd600078ec0ff */
[----:B------:R-:W-:Y:S01]  /*4bd0*/  LDGSTS.E.BYPASS.128 [R0+0x2800], desc[UR20][R204.64+0x80], P6 ;  /* 0x02800080cc007fae */ /* 0x000fe2000b101c54 */
[----:B------:R-:W-:-:S03]  /*4be0*/  ISETP.NE.U32.AND P6, PT, R200, RZ, PT ;  /* 0x000000ffc800720c */ /* 0x000fc60003fc5070 */
[----:B------:R-:W-:Y:S04]  /*4bf0*/  LDGSTS.E.BYPASS.128 [R0+0x2c00], desc[UR20][R206.64+0x80], P5 ;  /* 0x02c00080ce007fae */ /* 0x000fe8000a901c54 */
[----:B------:R2:W-:Y:S04]  /*4c00*/  LDGSTS.E.BYPASS.128 [R0+0x3000], desc[UR20][R22.64+0x80], P4 ;  /* 0x0300008016007fae */ /* 0x0005e8000a101c54 */
[----:B------:R-:W-:Y:S01]  /*4c10*/  LDGSTS.E.BYPASS.128 [R0+0x3400], desc[UR20][R202.64+0x80], P3 ;  /* 0x03400080ca007fae */ /* 0x000fe20009901c54 */
[----:B-1----:R-:W-:-:S03]  /*4c20*/  IMAD.SHL.U32 R240, R239, 0x8, RZ ;  /* 0x00000008eff07824 */ /* 0x002fc600078e00ff */
[----:B------:R-:W-:Y:S02]  /*4c30*/  LDGSTS.E.BYPASS.128 [R0+0x3800], desc[UR20][R208.64+0x80], P2 ;  /* 0x03800080d0007fae */ /* 0x000fe40009101c54 */
[----:B------:R-:W-:Y:S02]  /*4c40*/  LOP3.LUT R240, R240, 0x18, R239, 0x48, !PT ;  /* 0x00000018f0f07812 */ /* 0x000fe400078e48ef */
[----:B------:R-:W-:Y:S02]  /*4c50*/  LDGSTS.E.BYPASS.128 [R0+0x3c00], desc[UR20][R210.64+0x80], P1 ;  /* 0x03c00080d2007fae */ /* 0x000fe40008901c54 */
[----:B------:R-:W-:Y:S02]  /*4c60*/  LEA R240, R240, UR13, 0x1 ;  /* 0x0000000df0f07c11 */ /* 0x000fe4000f8e08ff */
[----:B------:R-:W0:Y:S04]  /*4c70*/  LDGDEPBAR ;  /* 0x00000000000079af */ /* 0x000e280000000000 */
[----:B------:R1:W-:Y:S01]  /*4c80*/  LDGSTS.E.BYPASS.128 [R192], desc[UR20][R184.64], P6 ;  /* 0x00000000b8c07fae */ /* 0x0003e2000b101c54 */
[----:B------:R-:W-:Y:S01]  /*4c90*/  IADD3 R200, P6, R234, UR6, RZ ;  /* 0x00000006eac87c10 */ /* 0x000fe2000ffde0ff */
[----:B------:R-:W-:-:S04]  /*4ca0*/  VIADD R240, R240, 0x8000 ;  /* 0x00008000f0f07836 */ /* 0x000fc80000000000 */
[----:B------:R-:W-:Y:S01]  /*4cb0*/  IMAD.X R201, RZ, RZ, UR7, P6 ;  /* 0x00000007ffc97e24 */ /* 0x000fe2000b0e06ff */
[----:B--2---:R-:W-:Y:S01]  /*4cc0*/  IADD3 R22, P6, R236, UR8, RZ ;  /* 0x00000008ec167c10 */ /* 0x004fe2000ffde0ff */
[----:B------:R-:W-:-:S03]  /*4cd0*/  IMAD R240, R194, 0x40, R240 ;  /* 0x00000040c2f07824 */ /* 0x000fc600078e02f0 */
[----:B------:R-:W-:Y:S02]  /*4ce0*/  IADD3.X R23, R235, UR9, RZ, P6, !PT ;  /* 0x00000009eb177c10 */ /* 0x000fe4000b7fe4ff */
[----:B------:R-:W-:-:S04]  /*4cf0*/  ISETP.LT.U32.AND P6, PT, R200, UR25, PT ;  /* 0x00000019c8007c0c */ /* 0x000fc8000bfc1070 */
[----:B------:R-:W-:Y:S02]  /*4d00*/  ISETP.LT.AND.EX P5, PT, R201, UR23, P0, P6 ;  /* 0x00000017c9007c0c */ /* 0x000fe400087a1360 */
[----:B------:R-:W-:Y:S02]  /*4d10*/  PLOP3.LUT P6, PT, PT, PT, UP0, 0x40, 0x0 ;  /* 0x000000000000781c */ /* 0x000fe40003fce808 */
[----:B------:R-:W-:-:S04]  /*4d20*/  SEL R200, RZ, 0x10, !P5 ;  /* 0x00000010ffc87807 */ /* 0x000fc80006800000 */
[----:B------:R-:W-:-:S04]  /*4d30*/  SEL R200, R200, RZ, P6 ;  /* 0x000000ffc8c87207 */ /* 0x000fc80003000000 */
[----:B------:R-:W-:Y:S02]  /*4d40*/  ISETP.NE.U32.AND P6, PT, R200, RZ, PT ;  /* 0x000000ffc800720c */ /* 0x000fe40003fc5070 */
[----:B------:R-:W-:-:S04]  /*4d50*/  @P5 LOP3.LUT R12, R12, 0x20, RZ, 0xfc, !PT ;  /* 0x000000200c0c5812 */ /* 0x000fc800078efcff */
[----:B------:R-:W-:-:S07]  /*4d60*/  LOP3.LUT R12, R12, 0xffffffef, RZ, 0xc0, !PT ;  /* 0xffffffef0c0c7812 */ /* 0x000fce00078ec0ff */
[----:B------:R2:W-:Y:S01]  /*4d70*/  LDGSTS.E.BYPASS.128 [R192+0x400], desc[UR20][R22.64], P6 ;  /* 0x0040000016c07fae */ /* 0x0005e2000b101c54 */
[----:B-1----:R-:W-:-:S05]  /*4d80*/  IADD3 R184, P6, R229, UR6, RZ ;  /* 0x00000006e5b87c10 */ /* 0x002fca000ffde0ff */
[----:B------:R-:W-:Y:S01]  /*4d90*/  IMAD.X R185, RZ, RZ, UR7, P6 ;  /* 0x00000007ffb97e24 */ /* 0x000fe2000b0e06ff */
[----:B--2---:R-:W-:-:S04]  /*4da0*/  IADD3 R22, P6, R231, UR8, RZ ;  /* 0x00000008e7167c10 */ /* 0x004fc8000ffde0ff */
        /* <DEDUP_REMOVED lines=8> */
[----:B------:R-:W-:-:S04]  /*4e30*/  LOP3.LUT R12, R12, 0xffffff7f, RZ, 0xc0, !PT ;  /* 0xffffff7f0c0c7812 */ /* 0x000fc800078ec0ff */
[----:B------:R-:W-:-:S03]  /*4e40*/  @P0 LOP3.LUT R12, R12, 0x80, RZ, 0xfc, !PT ;  /* 0x000000800c0c0812 */ /* 0x000fc600078efcff */
[----:B------:R1:W-:Y:S01]  /*4e50*/  LDGSTS.E.BYPASS.128 [R240], desc[UR20][R22.64], P6 ;  /* 0x0000000016f07fae */ /* 0x0003e2000b101c54 */
[----:B------:R-:W-:Y:S02]  /*4e60*/  IADD3 R184, P6, R224, UR6, RZ ;  /* 0x00000006e0b87c10 */ /* 0x000fe4000ffde0ff */
[----:B------:R-:W-:Y:S02]  /*4e70*/  LOP3.LUT R12, R12, 0xfffffffe, RZ, 0xc0, !PT ;  /* 0xfffffffe0c0c7812 */ /* 0x000fe400078ec0ff */
[----:B------:R-:W-:Y:S01]  /*4e80*/  IADD3.X R185, R223, UR7, RZ, P6, !PT ;  /* 0x00000007dfb97c10 */ /* 0x000fe2000b7fe4ff */
[----:B-1----:R-:W1:Y:S01]  /*4e90*/  S2R R240, SR_TID.X ;  /* 0x0000000000f07919 */ /* 0x002e620000002100 */
[----:B------:R-:W-:-:S04]  /*4ea0*/  IADD3 R22, P6, R226, UR8, RZ ;  /* 0x00000008e2167c10 */ /* 0x000fc8000ffde0ff */
[----:B------:R-:W-:Y:S02]  /*4eb0*/  IADD3.X R23, R225, UR9, RZ, P6, !PT ;  /* 0x00000009e1177c10 */ /* 0x000fe4000b7fe4ff */
[----:B------:R-:W-:-:S04]  /*4ec0*/  ISETP.LT.U32.AND P6, PT, R184, UR25, PT ;  /* 0x00000019b8007c0c */ /* 0x000fc8000bfc1070 */
[----:B------:R-:W-:Y:S02]  /*4ed0*/  ISETP.LT.AND.EX P5, PT, R185, UR23, P0, P6 ;  /* 0x00000017b9007c0c */ /* 0x000fe400087a1360 */
[----:B------:R-:W-:Y:S02]  /*4ee0*/  PLOP3.LUT P6, PT, PT, PT, UP0, 0x40, 0x0 ;  /* 0x000000000000781c */ /* 0x000fe40003fce808 */
[----:B------:R-:W-:Y:S02]  /*4ef0*/  SEL R184, RZ, 0x10, !P5 ;  /* 0x00000010ffb87807 */ /* 0x000fe40006800000 */
[----:B------:R-:W-:Y:S02]  /*4f00*/  ISETP.NE.U32.AND P0, PT, R217, RZ, PT ;  /* 0x000000ffd900720c */ /* 0x000fe40003f05070 */
[----:B------:R-:W-:-:S04]  /*4f10*/  SEL R184, R184, RZ, P6 ;  /* 0x000000ffb8b87207 */ /* 0x000fc80003000000 */
[----:B------:R-:W-:Y:S02]  /*4f20*/  ISETP.NE.U32.AND P6, PT, R184, RZ, PT ;  /* 0x000000ffb800720c */ /* 0x000fe40003fc5070 */
[----:B------:R-:W-:Y:S02]  /*4f30*/  @P5 LOP3.LUT R12, R12, 0x1, RZ, 0xfc, !PT ;  /* 0x000000010c0c5812 */ /* 0x000fe400078efcff */
[----:B------:R-:W-:Y:S02]  /*4f40*/  ISETP.NE.U32.AND P5, PT, R216, RZ, PT ;  /* 0x000000ffd800720c */ /* 0x000fe40003fa5070 */
[----:B-1----:R-:W-:-:S04]  /*4f50*/  LOP3.LUT R200, R240, 0x3f, RZ, 0xc0, !PT ;  /* 0x0000003ff0c87812 */ /* 0x002fc800078ec0ff */
[----:B------:R-:W-:-:S03]  /*4f60*/  LOP3.LUT R184, R200, 0x40, RZ, 0xfc, !PT ;  /* 0x00000040c8b87812 */ /* 0x000fc600078efcff */
[----:B------:R1:W-:Y:S01]  /*4f70*/  LDGSTS.E.BYPASS.128 [R192+0xc00], desc[UR20][R22.64], P6 ;  /* 0x00c0000016c07fae */ /* 0x0003e2000b101c54 */
[----:B------:R-:W-:Y:S02]  /*4f80*/  LEA R209, R200, UR13, 0x2 ;  /* 0x0000000dc8d17c11 */ /* 0x000fe4000f8e10ff */
[----:B------:R-:W-:Y:S01]  /*4f90*/  IADD3 R184, P6, R184, UR6, RZ ;  /* 0x00000006b8b87c10 */ /* 0x000fe2000ffde0ff */
[----:B------:R-:W0:Y:S01]  /*4fa0*/  LDGDEPBAR ;  /* 0x00000000000079af */ /* 0x000e220000000000 */
[----:B------:R-:W-:-:S03]  /*4fb0*/  UMOV UR6, UR24 ;  /* 0x0000001800067c82 */ /* 0x000fc60008000000 */
[----:B------:R-:W-:Y:S01]  /*4fc0*/  IMAD.X R185, RZ, RZ, UR7, P6 ;  /* 0x00000007ffb97e24 */ /* 0x000fe2000b0e06ff */
[----:B------:R-:W-:Y:S01]  /*4fd0*/  ISETP.GE.U32.AND P6, PT, R184, UR25, PT ;  /* 0x00000019b8007c0c */ /* 0x000fe2000bfc6070 */
[----:B------:R-:W-:Y:S01]  /*4fe0*/  UIADD3.X UR7, URZ, UR7, URZ, UP1, !UPT ;  /* 0x000000073f077290 */ /* 0x000fe20008ffe43f */
[----:B-1----:R-:W-:Y:S02]  /*4ff0*/  IMAD.MOV.U32 R22, RZ, RZ, R3 ;  /* 0x000000ffff167224 */ /* 0x002fe400078e0003 */
[----:B------:R-:W-:Y:S01]  /*5000*/  ISETP.GE.AND.EX P6, PT, R185, UR23, PT, P6 ;  /* 0x00000017b9007c0c */ /* 0x000fe2000bfc6360 */
[----:B------:R-:W-:-:S03]  /*5010*/  IMAD.MOV.U32 R23, RZ, RZ, R5 ;  /* 0x000000ffff177224 */ /* 0x000fc600078e0005 */
[----:B------:R-:W-:Y:S02]  /*5020*/  SEL R184, RZ, 0x4, P6 ;  /* 0x00000004ffb87807 */ /* 0x000fe40003000000 */
[----:B------:R-:W-:Y:S01]  /*5030*/  PLOP3.LUT P6, PT, PT, PT, UP0, 0x40, 0x0 ;  /* 0x000000000000781c */ /* 0x000fe20003fce808 */
[----:B------:R-:W-:-:S03]  /*5040*/  UIADD3 UR4, UP0, UR4, 0x1, URZ ;  /* 0x0000000104047890 */ /* 0x000fc6000ff1e03f */
[----:B------:R-:W-:Y:S01]  /*5050*/  SEL R184, R184, RZ, P6 ;  /* 0x000000ffb8b87207 */ /* 0x000fe20003000000 */
[----:B------:R-:W-:Y:S02]  /*5060*/  UIADD3.X UR5, URZ, UR5, URZ, UP0, !UPT ;  /* 0x000000053f057290 */ /* 0x000fe400087fe43f */
[----:B------:R-:W-:Y:S01]  /*5070*/  UISETP.NE.U32.AND UP0, UPT, UR15, UR4, UPT ;  /* 0x000000040f00728c */ /* 0x000fe2000bf05070 */
[----:B------:R-:W-:-:S03]  /*5080*/  ISETP.NE.U32.AND P6, PT, R184, RZ, PT ;  /* 0x000000ffb800720c */ /* 0x000fc60003fc5070 */
[----:B------:R-:W-:-:S10]  /*5090*/  UISETP.NE.AND.EX UP0, UPT, URZ, UR5, UPT, UP0 ;  /* 0x000000053f00728c */ /* 0x000fd4000bf05300 */
[----:B------:R1:W-:Y:S01]  /*50a0*/  LDGSTS.E [R209+0xba00], desc[UR20][R22.64], P6 ;  /* 0x0ba0000016d17fae */ /* 0x0003e2000b121854 */
[----:B------:R-:W-:Y:S01]  /*50b0*/  IADD3 R184, P6, R247, UR8, RZ ;  /* 0x00000008f7b87c10 */ /* 0x000fe2000ffde0ff */
[----:B------:R-:W-:Y:S02]  /*50c0*/  UIADD3 UR8, UP2, UR8, 0x80000, URZ ;  /* 0x0008000008087890 */ /* 0x000fe4000ff5e03f */
[----:B------:R-:W0:Y:S01]  /*50d0*/  LDGDEPBAR ;  /* 0x00000000000079af */ /* 0x000e220000000000 */
[----:B------:R-:W-:Y:S01]  /*50e0*/  IADD3.X R185, R246, UR9, RZ, P6, !PT ;  /* 0x00000009f6b97c10 */ /* 0x000fe2000b7fe4ff */
[----:B------:R-:W-:Y:S01]  /*50f0*/  UIADD3.X UR9, URZ, UR9, URZ, UP2, !UPT ;  /* 0x000000093f097290 */ /* 0x000fe200097fe43f */
[----:B------:R-:W-:-:S05]  /*5100*/  IADD3 R200, P6, R184, 0x80000, RZ ;  /* 0x00080000b8c87810 */ /* 0x000fca0007fde0ff */
[----:B------:R-:W-:Y:S01]  /*5110*/  IMAD.X R201, RZ, RZ, R185, P6 ;  /* 0x000000ffffc97224 */ /* 0x000fe200030e06b9 */
[----:B------:R-:W-:-:S04]  /*5120*/  IADD3 R202, P6, R184, 0x90000, RZ ;  /* 0x00090000b8ca7810 */ /* 0x000fc80007fde0ff */
[----:B------:R2:W-:Y:S01]  /*5130*/  LDGSTS.E.BYPASS.128 [R0+0x4000], desc[UR20][R200.64], P5 ;  /* 0x04000000c8007fae */ /* 0x0005e2000a901c54 */
[--C-:B------:R-:W-:Y:S01]  /*5140*/  IMAD.X R203, RZ, RZ, R185.reuse, P6 ;  /* 0x000000ffffcb7224 */ /* 0x100fe200030e06b9 */
[----:B------:R-:W-:Y:S02]  /*5150*/  IADD3 R204, P6, R184, 0xa0000, RZ ;  /* 0x000a0000b8cc7810 */ /* 0x000fe40007fde0ff */
[----:B------:R-:W-:Y:S02]  /*5160*/  LOP3.LUT P5, RZ, R12, 0x200, RZ, 0xc0, !PT ;  /* 0x000002000cff7812 */ /* 0x000fe400078ac0ff */
[----:B------:R2:W-:Y:S01]  /*5170*/  LDGSTS.E.BYPASS.128 [R0+0x4400], desc[UR20][R202.64], P0 ;  /* 0x04400000ca007fae */ /* 0x0005e20008101c54 */
[----:B------:R-:W-:Y:S01]  /*5180*/  IMAD.X R205, RZ, RZ, R185, P6 ;  /* 0x000000ffffcd7224 */ /* 0x000fe200030e06b9 */
[----:B------:R-:W-:Y:S02]  /*5190*/  IADD3 R206, P6, R184, 0xb0000, RZ ;  /* 0x000b0000b8ce7810 */ /* 0x000fe40007fde0ff */
[----:B------:R-:W-:-:S03]  /*51a0*/  LOP3.LUT R12, R12, 0xfffffeff, RZ, 0xc0, !PT ;  /* 0xfffffeff0c0c7812 */ /* 0x000fc600078ec0ff */
[--C-:B------:R-:W-:Y:S01]  /*51b0*/  IMAD.X R207, RZ, RZ, R185.reuse, P6 ;  /* 0x000000ffffcf7224 */ /* 0x100fe200030e06b9 */
[----:B------:R-:W-:Y:S02]  /*51c0*/  IADD3 R208, P6, R184, 0xc0000, RZ ;  /* 0x000c0000b8d07810 */ /* 0x000fe40007fde0ff */
[----:B------:R-:W-:Y:S02]  /*51d0*/  @P0 LOP3.LUT R12, R12, 0x100, RZ, 0xfc, !PT ;  /* 0x000001000c0c0812 */ /* 0x000fe400078efcff */
[----:B------:R-:W-:Y:S01]  /*51e0*/  ISETP.NE.U32.AND P0, PT, R216, RZ, PT ;  /* 0x000000ffd800720c */ /* 0x000fe20003f05070 */
[----:B-1----:R-:W-:Y:S01]  /*51f0*/  IMAD.X R209, RZ, RZ, R185, P6 ;  /* 0x000000ffffd17224 */ /* 0x002fe200030e06b9 */
[----:B------:R-:W-:Y:S01]  /*5200*/  IADD3 R210, P6, R184, 0xd0000, RZ ;  /* 0x000d0000b8d27810 */ /* 0x000fe20007fde0ff */
[----:B------:R-:W-:-:S04]  /*5210*/  FMUL R216, R2, 1.4426950216293334961 ;  /* 0x3fb8aa3b02d87820 */ /* 0x000fc80000400000 */
[----:B------:R-:W-:Y:S01]  /*5220*/  IMAD.X R211, RZ, RZ, R185, P6 ;  /* 0x000000ffffd37224 */ /* 0x000fe200030e06b9 */
[----:B------:R-:W-:-:S05]  /*5230*/  IADD3 R22, P6, R184, 0xe0000, RZ ;  /* 0x000e0000b8167810 */ /* 0x000fca0007fde0ff */
[----:B------:R-:W-:Y:S01]  /*5240*/  IMAD.X R23, RZ, RZ, R185, P6 ;  /* 0x000000ffff177224 */ /* 0x000fe200030e06b9 */
[----:B------:R-:W-:-:S05]  /*5250*/  IADD3 R184, P6, R184, 0xf0000, RZ ;  /* 0x000f0000b8b87810 */ /* 0x000fca0007fde0ff */
[----:B------:R-:W-:Y:S01]  /*5260*/  IMAD.X R185, RZ, RZ, R185, P6 ;  /* 0x000000ffffb97224 */ /* 0x000fe200030e06b9 */
[----:B------:R-:W-:-:S13]  /*5270*/  ISETP.NE.U32.AND P6, PT, R218, RZ, PT ;  /* 0x000000ffda00720c */ /* 0x000fda0003fc5070 */
[----:B------:R2:W-:Y:S04]  /*5280*/  LDGSTS.E.BYPASS.128 [R0+0x4800], desc[UR20][R204.64], P6 ;  /* 0x04800000cc007fae */ /* 0x0005e8000b101c54 */
[----:B------:R2:W-:Y:S04]  /*5290*/  LDGSTS.E.BYPASS.128 [R0+0x4c00], desc[UR20][R206.64], P5 ;  /* 0x04c00000ce007fae */ /* 0x0005e8000a901c54 */
[----:B------:R2:W-:Y:S04]  /*52a0*/  LDGSTS.E.BYPASS.128 [R0+0x5000], desc[UR20][R208.64], P4 ;  /* 0x05000000d0007fae */ /* 0x0005e8000a101c54 */
[----:B------:R2:W-:Y:S04]  /*52b0*/  LDGSTS.E.BYPASS.128 [R0+0x5400], desc[UR20][R210.64], P3 ;  /* 0x05400000d2007fae */ /* 0x0005e80009901c54 */
[----:B------:R2:W-:Y:S04]  /*52c0*/  LDGSTS.E.BYPASS.128 [R0+0x5800], desc[UR20][R22.64], P2 ;  /* 0x0580000016007fae */ /* 0x0005e80009101c54 */
[----:B------:R2:W-:Y:S04]  /*52d0*/  LDGSTS.E.BYPASS.128 [R0+0x5c00], desc[UR20][R184.64], P1 ;  /* 0x05c00000b8007fae */ /* 0x0005e80008901c54 */
[----:B------:R-:W0:Y:S01]  /*52e0*/  LDGDEPBAR ;  /* 0x00000000000079af */ /* 0x000e220000000000 */
[----:B------:R-:W-:Y:S06]  /*52f0*/  BAR.SYNC.DEFER_BLOCKING 0x0 ;  /* 0x0000000000007b1d */ /* 0x000fec0000010000 */
[----:B------:R-:W-:Y:S01]  /*5300*/  @!PT LDS RZ, [RZ] ;  /* 0x00000000fffff984 */ /* 0x000fe20000000800 */
[----:B------:R-:W-:Y:S01]  /*5310*/  @!PT LDS RZ, [RZ] ;  /* 0x00000000fffff984 */ /* 0x000fe20000000800 */
[----:B------:R-:W-:Y:S01]  /*5320*/  @!PT LDS RZ, [RZ] ;  /* 0x00000000fffff984 */ /* 0x000fe20000000800 */
[----:B------:R2:W-:Y:S01]  /*5330*/  LDGSTS.E.BYPASS.128 [R0+0x6000], desc[UR20][R200.64+0x80], P0 ;  /* 0x06000080c8007fae */ /* 0x0005e20008101c54 */
[----:B------:R-:W-:-:S13]  /*5340*/  LOP3.LUT P0, RZ, R12, 0x100, RZ, 0xc0, !PT ;  /* 0x000001000cff7812 */ /* 0x000fda000780c0ff */
[----:B------:R2:W-:Y:S01]  /*5350*/  LDGSTS.E.BYPASS.128 [R0+0x6400], desc[UR20][R202.64+0x80], P0 ;  /* 0x06400080ca007fae */ /* 0x0005e20008101c54 */
[----:B------:R-:W-:-:S03]  /*5360*/  LOP3.LUT P0, RZ, R12, 0x80, RZ, 0xc0, !PT ;  /* 0x000000800cff7812 */ /* 0x000fc6000780c0ff */
[----:B------:R2:W-:Y:S04]  /*5370*/  LDGSTS.E.BYPASS.128 [R0+0x6800], desc[UR20][R204.64+0x80], P6 ;  /* 0x06800080cc007fae */ /* 0x0005e8000b101c54 */
[----:B------:R2:W-:Y:S04]  /*5380*/  LDGSTS.E.BYPASS.128 [R0+0x6c00], desc[UR20][R206.64+0x80], P5 ;  /* 0x06c00080ce007fae */ /* 0x0005e8000a901c54 */
[----:B------:R2:W-:Y:S04]  /*5390*/  LDGSTS.E.BYPASS.128 [R0+0x7000], desc[UR20][R208.64+0x80], P4 ;  /* 0x07000080d0007fae */ /* 0x0005e8000a101c54 */
[----:B------:R2:W-:Y:S01]  /*53a0*/  LDGSTS.E.BYPASS.128 [R0+0x7400], desc[UR20][R210.64+0x80], P3 ;  /* 0x07400080d2007fae */ /* 0x0005e20009901c54 */
[----:B------:R-:W-:-:S03]  /*53b0*/  FSETP.GEU.AND P3, PT, R216, -126, PT ;  /* 0xc2fc0000d800780b */ /* 0x000fc60003f6e000 */
[----:B------:R2:W-:Y:S01]  /*53c0*/  LDGSTS.E.BYPASS.128 [R0+0x7800], desc[UR20][R22.64+0x80], P2 ;  /* 0x0780008016007fae */ /* 0x0005e20009101c54 */
[----:B------:R-:W-:-:S03]  /*53d0*/  PLOP3.LUT P2, PT, PT, PT, UP0, 0x80, 0x0 ;  /* 0x000000000000781c */ /* 0x000fc60003f4f008 */
[----:B------:R2:W-:Y:S01]  /*53e0*/  LDGSTS.E.BYPASS.128 [R0+0x7c00], desc[UR20][R184.64+0x80], P1 ;  /* 0x07c00080b8007fae */ /* 0x0005e20008901c54 */
[----:B------:R-:W-:-:S03]  /*53f0*/  IADD3 R3, P1, R3, 0x2000, RZ ;  /* 0x0000200003037810 */ /* 0x000fc60007f3e0ff */
[----:B------:R-:W0:Y:S02]  /*5400*/  LDGDEPBAR ;  /* 0x00000000000079af */ /* 0x000e240000000000 */
[----:B------:R-:W-:Y:S01]  /*5410*/  @!P3 FMUL R216, R216, 0.5 ;  /* 0x3f000000d8d8b820 */ /* 0x000fe20000400000 */
[----:B------:R-:W-:-:S03]  /*5420*/  IMAD.X R5, RZ, RZ, R5, P1 ;  /* 0x000000ffff057224 */ /* 0x000fc600008e0605 */
[----:B------:R-:W1:Y:S02]  /*5430*/  MUFU.EX2 R2, R216 ;  /* 0x000000d800027308 */ /* 0x000e640000000800 */
[----:B-1----:R-:W-:-:S04]  /*5440*/  @!P3 FMUL R2, R2, R2 ;  /* 0x000000020202b220 */ /* 0x002fc80000400000 */
[C---:B------:R-:W-:Y:S01]  /*5450*/  FMUL R56, R2.reuse, R56 ;  /* 0x0000003802387220 */ /* 0x040fe20000400000 */
        /* <DEDUP_REMOVED lines=62> */
[----:B------:R-:W-:Y:S01]  /*5840*/  FMUL R71, R2, R71 ;  /* 0x0000004702477220 */ /* 0x000fe20000400000 */
[C---:B------:R-:W-:Y:S06]  /*5850*/  HMMA.16816.F32.BF16 R56, R144.reuse, R160, R56 ;  /* 0x000000a09038723c */ /* 0x040fec0000041838 */
[C---:B------:R-:W-:Y:S06]  /*5860*/  HMMA.16816.F32.BF16 R60, R144.reuse, R156, R60 ;  /* 0x0000009c903c723c */ /* 0x040fec000004183c */
[----:B------:R-:W-:Y:S06]  /*5870*/  HMMA.16816.F32.BF16 R64, R144, R152, R64 ;  /* 0x000000989040723c */ /* 0x000fec0000041840 */
[C---:B------:R-:W-:Y:S06]  /*5880*/  HMMA.16816.F32.BF16 R180, R172.reuse, R160, R180 ;  /* 0x000000a0acb4723c */ /* 0x040fec00000418b4 */
        /* <DEDUP_REMOVED lines=10> */
[-C--:B------:R-:W-:Y:S06]  /*5930*/  HMMA.16816.F32.BF16 R44, R164, R148.reuse, R44 ;  /* 0x00000094a42c723c */ /* 0x080fec000004182c */
        /* <DEDUP_REMOVED lines=13> */
[C---:B---3--:R-:W-:Y:S06]  /*5a10*/  HMMA.16816.F32.BF16 R56, R128.reuse, R162, R56 ;  /* 0x000000a28038723c */ /* 0x048fec0000041838 */
        /* <DEDUP_REMOVED lines=11> */
[C---:B----4-:R-:W-:Y:S06]  /*5ad0*/  HMMA.16816.F32.BF16 R40, R116.reuse, R112, R40 ;  /* 0x000000707428723c */ /* 0x050fec0000041828 */
[C---:B------:R-:W-:Y:S06]  /*5ae0*/  HMMA.16816.F32.BF16 R48, R116.reuse, R108, R48 ;  /* 0x0000006c7430723c */ /* 0x040fec0000041830 */
[C---:B------:R-:W-:Y:S06]  /*5af0*/  HMMA.16816.F32.BF16 R52, R116.reuse, R104, R52 ;  /* 0x000000687434723c */ /* 0x040fec0000041834 */
[----:B------:R-:W-:Y:S06]  /*5b00*/  HMMA.16816.F32.BF16 R44, R116, R100, R44 ;  /* 0x00000064742c723c */ /* 0x000fec000004182c */
[C---:B-----5:R-:W-:Y:S06]  /*5b10*/  HMMA.16816.F32.BF16 R56, R96.reuse, R112, R56 ;  /* 0x000000706038723c */ /* 0x060fec0000041838 */
        /* <DEDUP_REMOVED lines=18> */
[----:B------:R-:W-:Y:S01]  /*5c40*/  HMMA.16816.F32.BF16 R68, R80, R102, R144 ;  /* 0x000000665044723c */ /* 0x000fe20000041890 */
[----:B------:R-:W-:-:S08]  /*5c50*/  NOP ;  /* 0x0000000000007918 */ /* 0x000fd00000000000 */
[----:B--2---:R-:W-:-:S15]  /*5c60*/  @P2 BRA `(.L_x_2) ;  /* 0xffffffc8004c2947 */ /* 0x004fde000383ffff */
.L_x_1:
[----:B------:R-:W2:Y:S01]  /*5c70*/  LDL.LU R2, [R1] ;  /* 0x0000000001027983 */ /* 0x000ea20000300800 */
[----:B------:R-:W-:Y:S01]  /*5c80*/  IMAD.U32 R83, RZ, RZ, UR12 ;  /* 0x0000000cff537e24 */ /* 0x000fe2000f8e00ff */
[----:B------:R-:W-:Y:S02]  /*5c90*/  USHF.R.S32.HI UR6, URZ, 0x1f, UR12 ;  /* 0x0000001f3f067899 */ /* 0x000fe4000801140c */
[----:B------:R-:W-:Y:S01]  /*5ca0*/  IMAD.U32 R5, RZ, RZ, UR12 ;  /* 0x0000000cff057e24 */ /* 0x000fe2000f8e00ff */
[----:B------:R-:W1:Y:S01]  /*5cb0*/  S2R R22, SR_TID.X ;  /* 0x0000000000167919 */ /* 0x000e620000002100 */
[----:B------:R-:W-:-:S04]  /*5cc0*/  DEPBAR.LE SB0, 0x0 ;  /* 0x000080000000791a */ /* 0x000fc80000000000 */
[----:B------:R-:W3:Y:S01]  /*5cd0*/  S2R R20, SR_TID.X ;  /* 0x0000000000147919 */ /* 0x000ee20000002100 */
[----:B------:R-:W-:Y:S01]  /*5ce0*/  IMAD.U32 R4, RZ, RZ, UR6 ;  /* 0x00000006ff047e24 */ /* 0x000fe2000f8e00ff */
[----:B------:R-:W-:Y:S01]  /*5cf0*/  ULDC.64 UR4, c[0x0][0x240] ;  /* 0x0000900000047ab9 */ /* 0x000fe20000000a00 */
[----:B------:R-:W-:Y:S01]  /*5d00*/  IMAD.U32 R88, RZ, RZ, UR6 ;  /* 0x00000006ff587e24 */ /* 0x000fe2000f8e00ff */
[----:B------:R-:W4:Y:S01]  /*5d10*/  S2R R23, SR_TID.X ;  /* 0x0000000000177919 */ /* 0x000f220000002100 */
[----:B------:R-:W-:Y:S01]  /*5d20*/  UIMAD.WIDE.U32 UR14, UR14, 0x4, UR4 ;  /* 0x000000040e0e78a5 */ /* 0x000fe2000f8e0004 */
[----:B-1----:R-:W-:Y:S01]  /*5d30*/  IMAD.SHL.U32 R0, R22, 0x4, RZ ;  /* 0x0000000416007824 */ /* 0x002fe200078e00ff */
[----:B------:R-:W-:-:S04]  /*5d40*/  SHF.R.U32.HI R22, RZ, 0x3, R22 ;  /* 0x00000003ff167819 */ /* 0x000fc80000011616 */
[----:B------:R-:W-:Y:S02]  /*5d50*/  LOP3.LUT R83, R83, 0x1c, R0, 0xf8, !PT ;  /* 0x0000001c53537812 */ /* 0x000fe400078ef800 */
[----:B---3--:R-:W-:Y:S01]  /*5d60*/  LOP3.LUT R3, R20, 0x4, RZ, 0xc0, !PT ;  /* 0x0000000414037812 */ /* 0x008fe200078ec0ff */
[----:B----4-:R-:W-:Y:S01]  /*5d70*/  IMAD.SHL.U32 R23, R23, 0x8, RZ ;  /* 0x0000000817177824 */ /* 0x010fe200078e00ff */
[----:B------:R-:W-:Y:S01]  /*5d80*/  BAR.SYNC.DEFER_BLOCKING 0x0 ;  /* 0x0000000000007b1d */ /* 0x000fe20000010000 */
[----:B------:R-:W-:Y:S02]  /*5d90*/  ISETP.GE.U32.AND P0, PT, R83, 0x80, PT ;  /* 0x000000805300780c */ /* 0x000fe40003f06070 */
[----:B------:R-:W-:Y:S01]  /*5da0*/  IMAD.SHL.U32 R3, R3, 0x8, RZ ;  /* 0x0000000803037824 */ /* 0x000fe200078e00ff */
[----:B------:R-:W-:Y:S02]  /*5db0*/  LOP3.LUT R0, R0, 0xfc, RZ, 0xc0, !PT ;  /* 0x000000fc00007812 */ /* 0x000fe400078ec0ff */
[----:B------:R-:W-:Y:S01]  /*5dc0*/  ISETP.GE.AND.EX P0, PT, R4, RZ, PT, P0 ;  /* 0x000000ff0400720c */ /* 0x000fe20003f06300 */
[----:B------:R-:W-:Y:S01]  /*5dd0*/  IMAD.SHL.U32 R4, R20, 0x2, RZ ;  /* 0x0000000214047824 */ /* 0x000fe200078e00ff */
[----:B------:R-:W-:-:S02]  /*5de0*/  LOP3.LUT R7, R0, 0x300, RZ, 0xfc, !PT ;  /* 0x0000030000077812 */ /* 0x000fc400078efcff */
[----:B------:R-:W-:Y:S02]  /*5df0*/  ISETP.GT.AND P0, PT, R5, -0x1, !P0 ;  /* 0xffffffff0500780c */ /* 0x000fe40004704270 */
[----:B------:R-:W-:Y:S02]  /*5e00*/  LOP3.LUT R5, R0, 0x200, RZ, 0xfc, !PT ;  /* 0x0000020000057812 */ /* 0x000fe400078efcff */
[----:B------:R-:W-:Y:S02]  /*5e10*/  SHF.R.U32.HI R7, RZ, 0x1, R7 ;  /* 0x00000001ff077819 */ /* 0x000fe40000011607 */
[----:B------:R-:W-:Y:S02]  /*5e20*/  SHF.R.U32.HI R6, RZ, 0x1, R5 ;  /* 0x00000001ff067819 */ /* 0x000fe40000011605 */
[----:B------:R-:W-:Y:S02]  /*5e30*/  LOP3.LUT R8, R7, 0x1f0, RZ, 0xc0, !PT ;  /* 0x000001f007087812 */ /* 0x000fe400078ec0ff */
[----:B------:R-:W-:-:S02]  /*5e40*/  LOP3.LUT R6, R6, 0x170, RZ, 0xc0, !PT ;  /* 0x0000017006067812 */ /* 0x000fc400078ec0ff */
[----:B------:R-:W-:Y:S01]  /*5e50*/  SGXT.U32 R22, R22, 0x3 ;  /* 0x000000031616781a */ /* 0x000fe20000000000 */
[----:B------:R-:W-:Y:S01]  /*5e60*/  VIADD R11, R8, UR13 ;  /* 0x0000000d080b7c36 */ /* 0x000fe20008000000 */
[----:B------:R-:W-:Y:S01]  /*5e70*/  SHF.R.U32.HI R20, RZ, 0x3, R20 ;  /* 0x00000003ff147819 */ /* 0x000fe20000011614 */
[----:B------:R-:W-:Y:S01]  /*5e80*/  VIADD R9, R6, UR13 ;  /* 0x0000000d06097c36 */ /* 0x000fe20008000000 */
[C---:B------:R-:W-:Y:S01]  /*5e90*/  SHF.L.U64.HI R88, R83.reuse, 0x2, R88 ;  /* 0x0000000253587819 */ /* 0x040fe20000010258 */
[----:B------:R-:W-:Y:S01]  /*5ea0*/  IMAD.SHL.U32 R83, R83, 0x4, RZ ;  /* 0x0000000453537824 */ /* 0x000fe200078e00ff */
[----:B------:R-:W-:Y:S01]  /*5eb0*/  SGXT.U32 R20, R20, 0x3 ;  /* 0x000000031414781a */ /* 0x000fe20000000000 */
[----:B------:R-:W-:-:S03]  /*5ec0*/  IMAD R82, R0, 0x4, R9 ;  /* 0x0000000400527824 */ /* 0x000fc600078e0209 */
[----:B------:R-:W-:Y:S02]  /*5ed0*/  LOP3.LUT R21, R20, 0x8, RZ, 0xfc, !PT ;  /* 0x0000000814157812 */ /* 0x000fe400078efcff */
[----:B--2---:R-:W-:Y:S02]  /*5ee0*/  LOP3.LUT R2, R2, 0xc0, R23, 0xf8, !PT ;  /* 0x000000c002027812 */ /* 0x004fe400078ef817 */
[----:B------:R-:W-:Y:S02]  /*5ef0*/  LOP3.LUT R23, R20, 0x10, RZ, 0xfc, !PT ;  /* 0x0000001014177812 */ /* 0x000fe400078efcff */
[----:B------:R-:W-:Y:S02]  /*5f00*/  LOP3.LUT R2, R3, UR22, R2, 0xfe, !PT ;  /* 0x0000001603027c12 */ /* 0x000fe4000f8efe02 */
[----:B------:R-:W-:Y:S02]  /*5f10*/  LOP3.LUT R3, R4, 0x70, RZ, 0xc0, !PT ;  /* 0x0000007004037812 */ /* 0x000fe400078ec0ff */
[----:B------:R-:W-:-:S03]  /*5f20*/  LOP3.LUT R4, R0, 0x100, RZ, 0xfc, !PT ;  /* 0x0000010000047812 */ /* 0x000fc600078efcff */
[----:B------:R-:W-:Y:S01]  /*5f30*/  VIADD R3, R3, UR13 ;  /* 0x0000000d03037c36 */ /* 0x000fe20008000000 */
[----:B------:R-:W-:-:S03]  /*5f40*/  SHF.R.U32.HI R4, RZ, 0x1, R4 ;  /* 0x00000001ff047819 */ /* 0x000fc60000011604 */
[----:B------:R-:W-:Y:S01]  /*5f50*/  IMAD R80, R0, 0x4, R3 ;  /* 0x0000000400507824 */ /* 0x000fe200078e0203 */
[----:B------:R-:W-:Y:S02]  /*5f60*/  LOP3.LUT R5, R4, 0xf0, RZ, 0xc0, !PT ;  /* 0x000000f004057812 */ /* 0x000fe400078ec0ff */
[----:B------:R-:W-:Y:S02]  /*5f70*/  LOP3.LUT R4, R2, 0x100, RZ, 0xfc, !PT ;  /* 0x0000010002047812 */ /* 0x000fe400078efcff */
[----:B------:R-:W-:Y:S01]  /*5f80*/  SHF.R.U32.HI R3, RZ, 0x1, R2 ;  /* 0x00000001ff037819 */ /* 0x000fe20000011602 */
[----:B------:R-:W-:Y:S01]  /*5f90*/  VIADD R7, R5, UR13 ;  /* 0x0000000d05077c36 */ /* 0x000fe20008000000 */
[----:B------:R-:W-:Y:S02]  /*5fa0*/  SHF.R.U32.HI R4, RZ, 0x1, R4 ;  /* 0x00000001ff047819 */ /* 0x000fe40000011604 */
[----:B------:R-:W-:Y:S01]  /*5fb0*/  LOP3.LUT R3, R3, 0x1fc, RZ, 0xc0, !PT ;  /* 0x000001fc03037812 */ /* 0x000fe200078ec0ff */
[----:B------:R-:W-:Y:S01]  /*5fc0*/  IMAD R81, R0, 0x4, R7 ;  /* 0x0000000400517824 */ /* 0x000fe200078e0207 */
[----:B------:R-:W-:Y:S01]  /*5fd0*/  LOP3.LUT R5, R4, 0x1fc, RZ, 0xc0, !PT ;  /* 0x000001fc04057812 */ /* 0x000fe200078ec0ff */
[----:B------:R-:W-:Y:S01]  /*5fe0*/  IMAD R0, R0, 0x4, R11 ;  /* 0x0000000400007824 */ /* 0x000fe200078e020b */
[----:B------:R-:W-:Y:S01]  /*5ff0*/  LOP3.LUT R4, R4, 0x1f0, RZ, 0xc0, !PT ;  /* 0x000001f004047812 */ /* 0x000fe200078ec0ff */
[----:B------:R-:W-:-:S02]  /*6000*/  VIADD R3, R3, UR13 ;  /* 0x0000000d03037c36 */ /* 0x000fc40008000000 */
[----:B------:R-:W-:Y:S02]  /*6010*/  VIADD R5, R5, UR13 ;  /* 0x0000000d05057c36 */ /* 0x000fe40008000000 */
[----:B------:R-:W-:Y:S02]  /*6020*/  VIADD R7, R4, UR13 ;  /* 0x0000000d04077c36 */ /* 0x000fe40008000000 */
[C---:B------:R-:W-:Y:S02]  /*6030*/  IMAD R89, R2.reuse, 0x4, R3 ;  /* 0x0000000402597824 */ /* 0x040fe400078e0203 */
[C---:B------:R-:W-:Y:S02]  /*6040*/  IMAD R90, R2.reuse, 0x4, R5 ;  /* 0x00000004025a7824 */ /* 0x040fe400078e0205 */
[----:B------:R-:W-:Y:S01]  /*6050*/  IMAD R91, R2, 0x4, R7 ;  /* 0x00000004025b7824 */ /* 0x000fe200078e0207 */
[----:B------:R-:W-:Y:S01]  /*6060*/  STS.64 [R89], R180 ;  /* 0x000000b459007388 */ /* 0x000fe20000000a00 */
[----:B------:R-:W-:-:S03]  /*6070*/  LEA R2, P1, R22, UR14, 0x9 ;  /* 0x0000000e16027c11 */ /* 0x000fc6000f8248ff */
[----:B------:R-:W-:Y:S01]  /*6080*/  STS.64 [R90+0x400], R182 ;  /* 0x000400b65a007388 */ /* 0x000fe20000000a00 */
[----:B------:R-:W-:Y:S02]  /*6090*/  LEA.HI.X R3, R22, UR15, RZ, 0x9, P1 ;  /* 0x0000000f16037c11 */ /* 0x000fe400088f4cff */
[----:B------:R-:W-:Y:S01]  /*60a0*/  IADD3 R2, P1, R83, R2, RZ ;  /* 0x0000000253027210 */ /* 0x000fe20007f3e0ff */
[----:B------:R-:W-:Y:S01]  /*60b0*/  STS.64 [R89+0x20], R72 ;  /* 0x0000204859007388 */ /* 0x000fe20000000a00 */
[----:B------:R-:W-:-:S03]  /*60c0*/  LEA R22, P5, R23, UR14, 0x9 ;  /* 0x0000000e17167c11 */ /* 0x000fc6000f8a48ff */
[----:B------:R-:W-:Y:S01]  /*60d0*/  STS.64 [R91+0x420], R74 ;  /* 0x0004204a5b007388 */ /* 0x000fe20000000a00 */
[----:B------:R-:W-:Y:S01]  /*60e0*/  IMAD.X R3, R88, 0x1, R3, P1 ;  /* 0x0000000158037824 */ /* 0x000fe200008e0603 */
[----:B------:R-:W-:Y:S02]  /*60f0*/  LEA.HI.X R23, R23, UR15, RZ, 0x9, P5 ;  /* 0x0000000f17177c11 */ /* 0x000fe4000a8f4cff */
[----:B------:R-:W-:Y:S01]  /*6100*/  STS.64 [R89+0x40], R76 ;  /* 0x0000404c59007388 */ /* 0x000fe20000000a00 */
[----:B------:R-:W-:-:S03]  /*6110*/  IADD3 R22, P5, R22, R83, RZ ;  /* 0x0000005316167210 */ /* 0x000fc60007fbe0ff */
[----:B------:R-:W-:Y:S02]  /*6120*/  STS.64 [R91+0x440], R78 ;  /* 0x0004404e5b007388 */ /* 0x000fe40000000a00 */
[----:B------:R-:W-:Y:S02]  /*6130*/  IMAD.X R23, R23, 0x1, R88, P5 ;  /* 0x0000000117177824 */ /* 0x000fe400028e0658 */
[----:B------:R-:W-:Y:S04]  /*6140*/  STS.64 [R89+0x60], R176 ;  /* 0x000060b059007388 */ /* 0x000fe80000000a00 */
[----:B------:R-:W-:Y:S01]  /*6150*/  STS.64 [R91+0x460], R178 ;  /* 0x000460b25b007388 */ /* 0x000fe20000000a00 */
[----:B------:R-:W-:Y:S06]  /*6160*/  BAR.SYNC.DEFER_BLOCKING 0x0 ;  /* 0x0000000000007b1d */ /* 0x000fec0000010000 */
[----:B------:R-:W1:Y:S04]  /*6170*/  LDS.128 R4, [R80] ;  /* 0x0000000050047984 */ /* 0x000e680000000c00 */
[----:B------:R-:W2:Y:S04]  /*6180*/  LDS.128 R8, [R81+0x400] ;  /* 0x0004000051087984 */ /* 0x000ea80000000c00 */
[----:B------:R-:W3:Y:S04]  /*6190*/  LDS.128 R12, [R82+0x800] ;  /* 0x00080000520c7984 */ /* 0x000ee80000000c00 */
[----:B------:R-:W4:Y:S01]  /*61a0*/  LDS.128 R16, [R0+0xc00] ;  /* 0x000c000000107984 */ /* 0x000f220000000c00 */
[----:B------:R-:W-:Y:S06]  /*61b0*/  BAR.SYNC.DEFER_BLOCKING 0x0 ;  /* 0x0000000000007b1d */ /* 0x000fec0000010000 */
[----:B------:R5:W-:Y:S04]  /*61c0*/  STS.64 [R89], R24 ;  /* 0x0000001859007388 */ /* 0x000be80000000a00 */
[----:B------:R5:W-:Y:S04]  /*61d0*/  STS.64 [R90+0x400], R26 ;  /* 0x0004001a5a007388 */ /* 0x000be80000000a00 */
[----:B------:R1:W-:Y:S04]  /*61e0*/  STS.64 [R89+0x20], R32 ;  /* 0x0000202059007388 */ /* 0x0003e80000000a00 */
[----:B------:R1:W-:Y:S01]  /*61f0*/  STS.64 [R91+0x420], R34 ;  /* 0x000420225b007388 */ /* 0x0003e20000000a00 */
[----:B-----5:R-:W-:-:S03]  /*6200*/  LOP3.LUT R25, R20, 0x18, RZ, 0xfc, !PT ;  /* 0x0000001814197812 */ /* 0x020fc600078efcff */
[----:B------:R-:W-:Y:S01]  /*6210*/  STS.64 [R89+0x40], R36 ;  /* 0x0000402459007388 */ /* 0x000fe20000000a00 */
[C---:B------:R-:W-:Y:S02]  /*6220*/  LOP3.LUT R27, R20.reuse, 0x20, RZ, 0xfc, !PT ;  /* 0x00000020141b7812 */ /* 0x040fe400078efcff */
[C---:B------:R-:W-:Y:S01]  /*6230*/  LEA R24, P6, R25.reuse, UR14, 0x9 ;  /* 0x0000000e19187c11 */ /* 0x040fe2000f8c48ff */
[----:B------:R-:W-:Y:S01]  /*6240*/  STS.64 [R91+0x440], R38 ;  /* 0x000440265b007388 */ /* 0x000fe20000000a00 */
[C---:B-1----:R-:W-:Y:S02]  /*6250*/  LOP3.LUT R33, R20.reuse, 0x30, RZ, 0xfc, !PT ;  /* 0x0000003014217812 */ /* 0x042fe400078efcff */
[----:B------:R-:W-:Y:S01]  /*6260*/  LEA.HI.X R25, R25, UR15, RZ, 0x9, P6 ;  /* 0x0000000f19197c11 */ /* 0x000fe2000b0f4cff */
[----:B------:R1:W-:Y:S01]  /*6270*/  STS.64 [R89+0x60], R28 ;  /* 0x0000601c59007388 */ /* 0x0003e20000000a00 */
[----:B------:R-:W-:Y:S02]  /*6280*/  LOP3.LUT R34, R20, 0x38, RZ, 0xfc, !PT ;  /* 0x0000003814227812 */ /* 0x000fe400078efcff */
[----:B------:R-:W-:Y:S01]  /*6290*/  IADD3 R24, P6, R24, R83, RZ ;  /* 0x0000005318187210 */ /* 0x000fe20007fde0ff */
[----:B------:R5:W-:Y:S01]  /*62a0*/  STS.64 [R91+0x460], R30 ;  /* 0x0004601e5b007388 */ /* 0x000be20000000a00 */
[----:B------:R-:W-:Y:S03]  /*62b0*/  BAR.SYNC.DEFER_BLOCKING 0x0 ;  /* 0x0000000000007b1d */ /* 0x000fe60000010000 */
[----:B------:R-:W-:Y:S01]  /*62c0*/  IMAD.X R25, R25, 0x1, R88, P6 ;  /* 0x0000000119197824 */ /* 0x000fe200030e0658 */
[----:B-1----:R-:W-:-:S02]  /*62d0*/  LOP3.LUT R29, R20, 0x28, RZ, 0xfc, !PT ;  /* 0x00000028141d7812 */ /* 0x002fc400078efcff */
[----:B------:R-:W-:Y:S02]  /*62e0*/  LEA R20, P1, R21, UR14, 0x9 ;  /* 0x0000000e15147c11 */ /* 0x000fe4000f8248ff */
[----:B------:R-:W-:Y:S02]  /*62f0*/  LEA R28, P2, R29, UR14, 0x9 ;  /* 0x0000000e1d1c7c11 */ /* 0x000fe4000f8448ff */
[----:B------:R-:W-:Y:S02]  /*6300*/  LEA.HI.X R21, R21, UR15, RZ, 0x9, P1 ;  /* 0x0000000f15157c11 */ /* 0x000fe400088f4cff */
[----:B------:R-:W-:Y:S02]  /*6310*/  IADD3 R20, P4, R20, R83, RZ ;  /* 0x0000005314147210 */ /* 0x000fe40007f9e0ff */
[----:B------:R-:W-:Y:S02]  /*6320*/  LEA R26, P1, R27, UR14, 0x9 ;  /* 0x0000000e1b1a7c11 */ /* 0x000fe4000f8248ff */
[----:B-----5:R-:W-:Y:S01]  /*6330*/  LEA R30, P3, R33, UR14, 0x9 ;  /* 0x0000000e211e7c11 */ /* 0x020fe2000f8648ff */
[----:B------:R-:W-:Y:S01]  /*6340*/  IMAD.X R21, R21, 0x1, R88, P4 ;  /* 0x0000000115157824 */ /* 0x000fe200020e0658 */
[----:B------:R-:W-:-:S02]  /*6350*/  LEA R32, P4, R34, UR14, 0x9 ;  /* 0x0000000e22207c11 */ /* 0x000fc4000f8848ff */
[----:B------:R-:W-:Y:S02]  /*6360*/  LEA.HI.X R27, R27, UR15, RZ, 0x9, P1 ;  /* 0x0000000f1b1b7c11 */ /* 0x000fe400088f4cff */
[-C--:B------:R-:W-:Y:S01]  /*6370*/  IADD3 R26, P1, R26, R83.reuse, RZ ;  /* 0x000000531a1a7210 */ /* 0x080fe20007f3e0ff */
[----:B------:R-:W1:Y:S01]  /*6380*/  LDS.128 R36, [R80] ;  /* 0x0000000050247984 */ /* 0x000e620000000c00 */
[----:B------:R-:W-:Y:S02]  /*6390*/  LEA.HI.X R29, R29, UR15, RZ, 0x9, P2 ;  /* 0x0000000f1d1d7c11 */ /* 0x000fe400090f4cff */
[-C--:B------:R-:W-:Y:S01]  /*63a0*/  IADD3 R28, P2, R28, R83.reuse, RZ ;  /* 0x000000531c1c7210 */ /* 0x080fe20007f5e0ff */
[----:B------:R-:W5:Y:S01]  /*63b0*/  LDS.128 R72, [R81+0x400] ;  /* 0x0004000051487984 */ /* 0x000f620000000c00 */
[----:B------:R-:W-:Y:S01]  /*63c0*/  LEA.HI.X R31, R33, UR15, RZ, 0x9, P3 ;  /* 0x0000000f211f7c11 */ /* 0x000fe200098f4cff */
[--C-:B------:R-:W-:Y:S01]  /*63d0*/  IMAD.X R27, R27, 0x1, R88.reuse, P1 ;  /* 0x000000011b1b7824 */ /* 0x100fe200008e0658 */
[-C--:B------:R-:W-:Y:S01]  /*63e0*/  IADD3 R30, P3, R30, R83.reuse, RZ ;  /* 0x000000531e1e7210 */ /* 0x080fe20007f7e0ff */
[----:B------:R-:W5:Y:S01]  /*63f0*/  LDS.128 R76, [R82+0x800] ;  /* 0x00080000524c7984 */ /* 0x000f620000000c00 */
[----:B------:R-:W-:Y:S01]  /*6400*/  IADD3 R32, P5, R32, R83, RZ ;  /* 0x0000005320207210 */ /* 0x000fe20007fbe0ff */
[--C-:B------:R-:W-:Y:S01]  /*6410*/  IMAD.X R29, R29, 0x1, R88.reuse, P2 ;  /* 0x000000011d1d7824 */ /* 0x100fe200010e0658 */
[----:B------:R-:W-:Y:S01]  /*6420*/  LEA.HI.X R33, R34, UR15, RZ, 0x9, P4 ;  /* 0x0000000f22217c11 */ /* 0x000fe2000a0f4cff */
[----:B------:R-:W5:Y:S01]  /*6430*/  LDS.128 R84, [R0+0xc00] ;  /* 0x000c000000547984 */ /* 0x000f620000000c00 */
[----:B------:R-:W-:-:S03]  /*6440*/  IMAD.X R31, R31, 0x1, R88, P3 ;  /* 0x000000011f1f7824 */ /* 0x000fc600018e0658 */
[----:B------:R-:W-:Y:S01]  /*6450*/  @P0 STG.E.128 desc[UR20][R2.64], R4 ;  /* 0x0000000402000986 */ /* 0x000fe2000c101d14 */
[----:B------:R-:W-:-:S03]  /*6460*/  IMAD.X R33, R33, 0x1, R88, P5 ;  /* 0x0000000121217824 */ /* 0x000fc600028e0658 */
[----:B--2---:R-:W-:Y:S04]  /*6470*/  @P0 STG.E.128 desc[UR20][R20.64], R8 ;  /* 0x0000000814000986 */ /* 0x004fe8000c101d14 */
[----:B---3--:R-:W-:Y:S04]  /*6480*/  @P0 STG.E.128 desc[UR20][R22.64], R12 ;  /* 0x0000000c16000986 */ /* 0x008fe8000c101d14 */
[----:B----4-:R-:W-:Y:S04]  /*6490*/  @P0 STG.E.128 desc[UR20][R24.64], R16 ;  /* 0x0000001018000986 */ /* 0x010fe8000c101d14 */
[----:B-1----:R-:W-:Y:S04]  /*64a0*/  @P0 STG.E.128 desc[UR20][R26.64], R36 ;  /* 0x000000241a000986 */ /* 0x002fe8000c101d14 */
[----:B-----5:R-:W-:Y:S04]  /*64b0*/  @P0 STG.E.128 desc[UR20][R28.64], R72 ;  /* 0x000000481c000986 */ /* 0x020fe8000c101d14 */
[----:B------:R-:W-:Y:S04]  /*64c0*/  @P0 STG.E.128 desc[UR20][R30.64], R76 ;  /* 0x0000004c1e000986 */ /* 0x000fe8000c101d14 */
[----:B------:R-:W-:Y:S01]  /*64d0*/  @P0 STG.E.128 desc[UR20][R32.64], R84 ;  /* 0x0000005420000986 */ /* 0x000fe2000c101d14 */
[----:B------:R-:W-:Y:S06]  /*64e0*/  BAR.SYNC.DEFER_BLOCKING 0x0 ;  /* 0x0000000000007b1d */ /* 0x000fec0000010000 */
[----:B------:R-:W-:Y:S04]  /*64f0*/  STS.64 [R89], R40 ;  /* 0x0000002859007388 */ /* 0x000fe80000000a00 */
[----:B------:R-:W-:Y:S04]  /*6500*/  STS.64 [R90+0x400], R42 ;  /* 0x0004002a5a007388 */ /* 0x000fe80000000a00 */
[----:B------:R-:W-:Y:S04]  /*6510*/  STS.64 [R89+0x20], R48 ;  /* 0x0000203059007388 */ /* 0x000fe80000000a00 */
[----:B------:R-:W-:Y:S04]  /*6520*/  STS.64 [R91+0x420], R50 ;  /* 0x000420325b007388 */ /* 0x000fe80000000a00 */
[----:B------:R-:W-:Y:S04]  /*6530*/  STS.64 [R89+0x40], R52 ;  /* 0x0000403459007388 */ /* 0x000fe80000000a00 */
[----:B------:R-:W-:Y:S04]  /*6540*/  STS.64 [R91+0x440], R54 ;  /* 0x000440365b007388 */ /* 0x000fe80000000a00 */
        /* <DEDUP_REMOVED lines=17> */
[----:B------:R-:W5:Y:S04]  /*6660*/  LDS.128 R36, [R80] ;  /* 0x0000000050247984 */ /* 0x000f680000000c00 */
[----:B------:R-:W5:Y:S04]  /*6670*/  LDS.128 R40, [R81+0x400] ;  /* 0x0004000051287984 */ /* 0x000f680000000c00 */
[----:B------:R-:W5:Y:S04]  /*6680*/  LDS.128 R44, [R82+0x800] ;  /* 0x00080000522c7984 */ /* 0x000f680000000c00 */
[----:B-1----:R1:W-:Y:S04]  /*6690*/  @P0 STG.E.128 desc[UR20][R2.64+0x8000], R4 ;  /* 0x0080000402000986 */ /* 0x0023e8000c101d14 */
[----:B--2---:R1:W-:Y:S04]  /*66a0*/  @P0 STG.E.128 desc[UR20][R20.64+0x8000], R8 ;  /* 0x0080000814000986 */ /* 0x0043e8000c101d14 */
[----:B---3--:R1:W-:Y:S04]  /*66b0*/  @P0 STG.E.128 desc[UR20][R22.64+0x8000], R12 ;  /* 0x0080000c16000986 */ /* 0x0083e8000c101d14 */
[----:B----4-:R1:W-:Y:S04]  /*66c0*/  @P0 STG.E.128 desc[UR20][R24.64+0x8000], R16 ;  /* 0x0080001018000986 */ /* 0x0103e8000c101d14 */
[----:B-----5:R1:W-:Y:S04]  /*66d0*/  @P0 STG.E.128 desc[UR20][R26.64+0x8000], R36 ;  /* 0x008000241a000986 */ /* 0x0203e8000c101d14 */
[----:B------:R1:W-:Y:S04]  /*66e0*/  @P0 STG.E.128 desc[UR20][R28.64+0x8000], R40 ;  /* 0x008000281c000986 */ /* 0x0003e8000c101d14 */
[----:B------:R1:W-:Y:S01]  /*66f0*/  @P0 STG.E.128 desc[UR20][R30.64+0x8000], R44 ;  /* 0x0080002c1e000986 */ /* 0x0003e2000c101d14 */
[----:B------:R-:W-:Y:S05]  /*6700*/  @!P0 EXIT ;  /* 0x000000000000894d */ /* 0x000fea0003800000 */
[----:B-1----:R-:W1:Y:S04]  /*6710*/  LDS.128 R4, [R0+0xc00] ;  /* 0x000c000000047984 */ /* 0x002e680000000c00 */
[----:B-1----:R-:W-:Y:S01]  /*6720*/  STG.E.128 desc[UR20][R32.64+0x8000], R4 ;  /* 0x0080000420007986 */ /* 0x002fe2000c101d14 */
[----:B------:R-:W-:Y:S05]  /*6730*/  EXIT ;  /* 0x000000000000794d */ /* 0x000fea0003800000 */
.L_x_3:
[----:B------:R-:W-:-:S00]  /*6740*/  BRA `(.L_x_3) ;  /* 0xfffffffc00fc7947 */ /* 0x000fc0000383ffff */
[----:B------:R-:W-:-:S00]  /*6750*/  NOP ;  /* 0x0000000000007918 */ /* 0x000fc00000000000 */
        /* <DEDUP_REMOVED lines=10> */
.L_x_4:


//--------------------- .nv.shared.chunk_gated_delta_rule_fwd_kernel_h_blockdim64 --------------------------
	.section	.nv.shared.chunk_gated_delta_rule_fwd_kernel_h_blockdim64,"aw",@nobits
	.sectionflags	@""
	.align	16
	.zero		1024


//--------------------- .nv.shared.reserved.0     --------------------------
	.section	.nv.shared.reserved.0,"aw",@nobits
	.weak		__nv_reservedSMEM_offset_0_alias
	.size		__nv_reservedSMEM_offset_0_alias, 0, 0
	.other		__nv_reservedSMEM_offset_0_alias,@"STO_CUDA_RESERVED_SHARED STV_DEFAULT"
__nv_reservedSMEM_offset_0_alias:
	.zero		0


//--------------------- .nv.constant0.chunk_gated_delta_rule_fwd_kernel_h_blockdim64 --------------------------
	.section	.nv.constant0.chunk_gated_delta_rule_fwd_kernel_h_blockdim64,"a",@progbits
	.sectionflags	@""
	.align	4
.nv.constant0.chunk_gated_delta_rule_fwd_kernel_h_blockdim64:
	.zero		600


//--------------------- SYMBOLS --------------------------

	.type		.nv.reservedSmem.offset0,@object
	.size		.nv.reservedSmem.offset0,0x4
